//
// Generated by NVIDIA NVVM Compiler
//
// Compiler Build ID: CL-36424714
// Cuda compilation tools, release 13.0, V13.0.88
// Based on NVVM 20.0.0
//

.version 9.0
.target sm_100
.address_size 64

	// .globl	_Z4gemmILi128ELi8ELi128ELi8ELi8EEvPfS0_S0_iii
// _ZZ4gemmILi128ELi8ELi128ELi8ELi8EEvPfS0_S0_iiiE2As has been demoted
// _ZZ4gemmILi128ELi8ELi128ELi8ELi8EEvPfS0_S0_iiiE2Bs has been demoted

.visible .entry _Z4gemmILi128ELi8ELi128ELi8ELi8EEvPfS0_S0_iii(
	.param .u64 .ptr .align 1 _Z4gemmILi128ELi8ELi128ELi8ELi8EEvPfS0_S0_iii_param_0,
	.param .u64 .ptr .align 1 _Z4gemmILi128ELi8ELi128ELi8ELi8EEvPfS0_S0_iii_param_1,
	.param .u64 .ptr .align 1 _Z4gemmILi128ELi8ELi128ELi8ELi8EEvPfS0_S0_iii_param_2,
	.param .u32 _Z4gemmILi128ELi8ELi128ELi8ELi8EEvPfS0_S0_iii_param_3,
	.param .u32 _Z4gemmILi128ELi8ELi128ELi8ELi8EEvPfS0_S0_iii_param_4,
	.param .u32 _Z4gemmILi128ELi8ELi128ELi8ELi8EEvPfS0_S0_iii_param_5
)
{
	.reg .pred 	%p<3>;
	.reg .b16 	%rs<9>;
	.reg .b32 	%r<65>;
	.reg .b32 	%f<907>;
	.reg .b64 	%rd<30>;
	// demoted variable
	.shared .align 4 .b8 _ZZ4gemmILi128ELi8ELi128ELi8ELi8EEvPfS0_S0_iiiE2As[4096];
	// demoted variable
	.shared .align 4 .b8 _ZZ4gemmILi128ELi8ELi128ELi8ELi8EEvPfS0_S0_iiiE2Bs[4096];
	ld.param.u32 	%r12, [_Z4gemmILi128ELi8ELi128ELi8ELi8EEvPfS0_S0_iii_param_5];
	mov.u32 	%r1, %tid.x;
	mov.u32 	%r2, %tid.y;
	setp.lt.s32 	%p1, %r12, 1;
	mov.f32 	%f843, 0f00000000;
	mov.f32 	%f844, %f843;
	mov.f32 	%f845, %f843;
	mov.f32 	%f846, %f843;
	mov.f32 	%f847, %f843;
	mov.f32 	%f848, %f843;
	mov.f32 	%f849, %f843;
	mov.f32 	%f850, %f843;
	mov.f32 	%f851, %f843;
	mov.f32 	%f852, %f843;
	mov.f32 	%f853, %f843;
	mov.f32 	%f854, %f843;
	mov.f32 	%f855, %f843;
	mov.f32 	%f856, %f843;
	mov.f32 	%f857, %f843;
	mov.f32 	%f858, %f843;
	mov.f32 	%f859, %f843;
	mov.f32 	%f860, %f843;
	mov.f32 	%f861, %f843;
	mov.f32 	%f862, %f843;
	mov.f32 	%f863, %f843;
	mov.f32 	%f864, %f843;
	mov.f32 	%f865, %f843;
	mov.f32 	%f866, %f843;
	mov.f32 	%f867, %f843;
	mov.f32 	%f868, %f843;
	mov.f32 	%f869, %f843;
	mov.f32 	%f870, %f843;
	mov.f32 	%f871, %f843;
	mov.f32 	%f872, %f843;
	mov.f32 	%f873, %f843;
	mov.f32 	%f874, %f843;
	mov.f32 	%f875, %f843;
	mov.f32 	%f876, %f843;
	mov.f32 	%f877, %f843;
	mov.f32 	%f878, %f843;
	mov.f32 	%f879, %f843;
	mov.f32 	%f880, %f843;
	mov.f32 	%f881, %f843;
	mov.f32 	%f882, %f843;
	mov.f32 	%f883, %f843;
	mov.f32 	%f884, %f843;
	mov.f32 	%f885, %f843;
	mov.f32 	%f886, %f843;
	mov.f32 	%f887, %f843;
	mov.f32 	%f888, %f843;
	mov.f32 	%f889, %f843;
	mov.f32 	%f890, %f843;
	mov.f32 	%f891, %f843;
	mov.f32 	%f892, %f843;
	mov.f32 	%f893, %f843;
	mov.f32 	%f894, %f843;
	mov.f32 	%f895, %f843;
	mov.f32 	%f896, %f843;
	mov.f32 	%f897, %f843;
	mov.f32 	%f898, %f843;
	mov.f32 	%f899, %f843;
	mov.f32 	%f900, %f843;
	mov.f32 	%f901, %f843;
	mov.f32 	%f902, %f843;
	mov.f32 	%f903, %f843;
	mov.f32 	%f904, %f843;
	mov.f32 	%f905, %f843;
	mov.f32 	%f906, %f843;
	@%p1 bra 	$L__BB0_3;
	ld.param.u32 	%r59, [_Z4gemmILi128ELi8ELi128ELi8ELi8EEvPfS0_S0_iii_param_4];
	shl.b32 	%r14, %r2, 4;
	add.s32 	%r15, %r14, %r1;
	shr.u32 	%r16, %r15, 5;
	shl.b32 	%r17, %r15, 2;
	and.b32  	%r18, %r17, 124;
	shl.b32 	%r19, %r1, 2;
	and.b32  	%r20, %r19, 4;
	cvt.u16.u32 	%rs1, %r1;
	cvt.u16.u32 	%rs2, %r14;
	add.s16 	%rs3, %rs2, %rs1;
	shr.u16 	%rs4, %rs3, 1;
	cvt.u32.u16 	%r21, %rs4;
	mad.lo.s32 	%r63, %r59, %r16, %r18;
	mad.lo.s32 	%r62, %r12, %r21, %r20;
	mov.b32 	%r64, 0;
	mov.f32 	%f843, 0f00000000;
$L__BB0_2:
	ld.param.u32 	%r60, [_Z4gemmILi128ELi8ELi128ELi8ELi8EEvPfS0_S0_iii_param_4];
	ld.param.u64 	%rd28, [_Z4gemmILi128ELi8ELi128ELi8ELi8EEvPfS0_S0_iii_param_1];
	ld.param.u64 	%rd27, [_Z4gemmILi128ELi8ELi128ELi8ELi8EEvPfS0_S0_iii_param_0];
	cvt.s64.s32 	%rd4, %r62;
	mov.u32 	%r22, %ctaid.y;
	mul.lo.s32 	%r23, %r22, %r12;
	shl.b32 	%r24, %r23, 7;
	cvt.s64.s32 	%rd5, %r24;
	add.s64 	%rd6, %rd5, %rd4;
	shl.b64 	%rd7, %rd6, 2;
	cvta.to.global.u64 	%rd8, %rd27;
	add.s64 	%rd9, %rd8, %rd7;
	ld.global.nc.v4.f32 	{%f195, %f196, %f197, %f198}, [%rd9];
	mov.u32 	%r25, %tid.y;
	shl.b32 	%r26, %r25, 4;
	mov.u32 	%r27, %tid.x;
	add.s32 	%r28, %r26, %r27;
	cvt.u16.u32 	%rs5, %r27;
	cvt.u16.u32 	%rs6, %r26;
	add.s16 	%rs7, %rs6, %rs5;
	shr.u16 	%rs8, %rs7, 1;
	mul.wide.u16 	%r29, %rs8, 32;
	mov.u32 	%r30, _ZZ4gemmILi128ELi8ELi128ELi8ELi8EEvPfS0_S0_iiiE2As;
	add.s32 	%r31, %r30, %r29;
	shl.b32 	%r32, %r27, 4;
	and.b32  	%r33, %r32, 16;
	add.s32 	%r34, %r31, %r33;
	st.shared.v4.f32 	[%r34], {%f195, %f196, %f197, %f198};
	cvt.s64.s32 	%rd10, %r63;
	mov.u32 	%r35, %ctaid.x;
	shl.b32 	%r36, %r35, 7;
	cvt.u64.u32 	%rd11, %r36;
	add.s64 	%rd12, %rd10, %rd11;
	cvta.to.global.u64 	%rd13, %rd28;
	shl.b64 	%rd14, %rd12, 2;
	add.s64 	%rd15, %rd13, %rd14;
	ld.global.nc.v4.f32 	{%f199, %f200, %f201, %f202}, [%rd15];
	shl.b32 	%r37, %r28, 4;
	and.b32  	%r38, %r37, 523776;
	mov.u32 	%r39, _ZZ4gemmILi128ELi8ELi128ELi8ELi8EEvPfS0_S0_iiiE2Bs;
	add.s32 	%r40, %r39, %r38;
	and.b32  	%r41, %r37, 496;
	add.s32 	%r42, %r40, %r41;
	st.shared.v4.f32 	[%r42], {%f199, %f200, %f201, %f202};
	bar.sync 	0;
	shl.b32 	%r43, %r25, 8;
	add.s32 	%r44, %r30, %r43;
	ld.shared.f32 	%f203, [%r44];
	shl.b32 	%r45, %r27, 5;
	add.s32 	%r46, %r39, %r45;
	ld.shared.f32 	%f204, [%r46];
	fma.rn.f32 	%f205, %f203, %f204, %f906;
	ld.shared.f32 	%f206, [%r46+4];
	fma.rn.f32 	%f207, %f203, %f206, %f905;
	ld.shared.f32 	%f208, [%r46+8];
	fma.rn.f32 	%f209, %f203, %f208, %f904;
	ld.shared.f32 	%f210, [%r46+12];
	fma.rn.f32 	%f211, %f203, %f210, %f903;
	ld.shared.f32 	%f212, [%r46+16];
	fma.rn.f32 	%f213, %f203, %f212, %f902;
	ld.shared.f32 	%f214, [%r46+20];
	fma.rn.f32 	%f215, %f203, %f214, %f901;
	ld.shared.f32 	%f216, [%r46+24];
	fma.rn.f32 	%f217, %f203, %f216, %f900;
	ld.shared.f32 	%f218, [%r46+28];
	fma.rn.f32 	%f219, %f203, %f218, %f899;
	ld.shared.f32 	%f220, [%r44+32];
	fma.rn.f32 	%f221, %f220, %f204, %f898;
	fma.rn.f32 	%f222, %f220, %f206, %f897;
	fma.rn.f32 	%f223, %f220, %f208, %f896;
	fma.rn.f32 	%f224, %f220, %f210, %f895;
	fma.rn.f32 	%f225, %f220, %f212, %f894;
	fma.rn.f32 	%f226, %f220, %f214, %f893;
	fma.rn.f32 	%f227, %f220, %f216, %f892;
	fma.rn.f32 	%f228, %f220, %f218, %f891;
	ld.shared.f32 	%f229, [%r44+64];
	fma.rn.f32 	%f230, %f229, %f204, %f890;
	fma.rn.f32 	%f231, %f229, %f206, %f889;
	fma.rn.f32 	%f232, %f229, %f208, %f888;
	fma.rn.f32 	%f233, %f229, %f210, %f887;
	fma.rn.f32 	%f234, %f229, %f212, %f886;
	fma.rn.f32 	%f235, %f229, %f214, %f885;
	fma.rn.f32 	%f236, %f229, %f216, %f884;
	fma.rn.f32 	%f237, %f229, %f218, %f883;
	ld.shared.f32 	%f238, [%r44+96];
	fma.rn.f32 	%f239, %f238, %f204, %f882;
	fma.rn.f32 	%f240, %f238, %f206, %f881;
	fma.rn.f32 	%f241, %f238, %f208, %f880;
	fma.rn.f32 	%f242, %f238, %f210, %f879;
	fma.rn.f32 	%f243, %f238, %f212, %f878;
	fma.rn.f32 	%f244, %f238, %f214, %f877;
	fma.rn.f32 	%f245, %f238, %f216, %f876;
	fma.rn.f32 	%f246, %f238, %f218, %f875;
	ld.shared.f32 	%f247, [%r44+128];
	fma.rn.f32 	%f248, %f247, %f204, %f874;
	fma.rn.f32 	%f249, %f247, %f206, %f873;
	fma.rn.f32 	%f250, %f247, %f208, %f872;
	fma.rn.f32 	%f251, %f247, %f210, %f871;
	fma.rn.f32 	%f252, %f247, %f212, %f870;
	fma.rn.f32 	%f253, %f247, %f214, %f869;
	fma.rn.f32 	%f254, %f247, %f216, %f868;
	fma.rn.f32 	%f255, %f247, %f218, %f867;
	ld.shared.f32 	%f256, [%r44+160];
	fma.rn.f32 	%f257, %f256, %f204, %f866;
	fma.rn.f32 	%f258, %f256, %f206, %f865;
	fma.rn.f32 	%f259, %f256, %f208, %f864;
	fma.rn.f32 	%f260, %f256, %f210, %f863;
	fma.rn.f32 	%f261, %f256, %f212, %f862;
	fma.rn.f32 	%f262, %f256, %f214, %f861;
	fma.rn.f32 	%f263, %f256, %f216, %f860;
	fma.rn.f32 	%f264, %f256, %f218, %f859;
	ld.shared.f32 	%f265, [%r44+192];
	fma.rn.f32 	%f266, %f265, %f204, %f858;
	fma.rn.f32 	%f267, %f265, %f206, %f857;
	fma.rn.f32 	%f268, %f265, %f208, %f856;
	fma.rn.f32 	%f269, %f265, %f210, %f855;
	fma.rn.f32 	%f270, %f265, %f212, %f854;
	fma.rn.f32 	%f271, %f265, %f214, %f853;
	fma.rn.f32 	%f272, %f265, %f216, %f852;
	fma.rn.f32 	%f273, %f265, %f218, %f851;
	ld.shared.f32 	%f274, [%r44+224];
	fma.rn.f32 	%f275, %f274, %f204, %f850;
	fma.rn.f32 	%f276, %f274, %f206, %f849;
	fma.rn.f32 	%f277, %f274, %f208, %f848;
	fma.rn.f32 	%f278, %f274, %f210, %f847;
	fma.rn.f32 	%f279, %f274, %f212, %f846;
	fma.rn.f32 	%f280, %f274, %f214, %f845;
	fma.rn.f32 	%f281, %f274, %f216, %f844;
	fma.rn.f32 	%f282, %f274, %f218, %f843;
	ld.shared.f32 	%f283, [%r44+4];
	ld.shared.f32 	%f284, [%r46+512];
	fma.rn.f32 	%f285, %f283, %f284, %f205;
	ld.shared.f32 	%f286, [%r46+516];
	fma.rn.f32 	%f287, %f283, %f286, %f207;
	ld.shared.f32 	%f288, [%r46+520];
	fma.rn.f32 	%f289, %f283, %f288, %f209;
	ld.shared.f32 	%f290, [%r46+524];
	fma.rn.f32 	%f291, %f283, %f290, %f211;
	ld.shared.f32 	%f292, [%r46+528];
	fma.rn.f32 	%f293, %f283, %f292, %f213;
	ld.shared.f32 	%f294, [%r46+532];
	fma.rn.f32 	%f295, %f283, %f294, %f215;
	ld.shared.f32 	%f296, [%r46+536];
	fma.rn.f32 	%f297, %f283, %f296, %f217;
	ld.shared.f32 	%f298, [%r46+540];
	fma.rn.f32 	%f299, %f283, %f298, %f219;
	ld.shared.f32 	%f300, [%r44+36];
	fma.rn.f32 	%f301, %f300, %f284, %f221;
	fma.rn.f32 	%f302, %f300, %f286, %f222;
	fma.rn.f32 	%f303, %f300, %f288, %f223;
	fma.rn.f32 	%f304, %f300, %f290, %f224;
	fma.rn.f32 	%f305, %f300, %f292, %f225;
	fma.rn.f32 	%f306, %f300, %f294, %f226;
	fma.rn.f32 	%f307, %f300, %f296, %f227;
	fma.rn.f32 	%f308, %f300, %f298, %f228;
	ld.shared.f32 	%f309, [%r44+68];
	fma.rn.f32 	%f310, %f309, %f284, %f230;
	fma.rn.f32 	%f311, %f309, %f286, %f231;
	fma.rn.f32 	%f312, %f309, %f288, %f232;
	fma.rn.f32 	%f313, %f309, %f290, %f233;
	fma.rn.f32 	%f314, %f309, %f292, %f234;
	fma.rn.f32 	%f315, %f309, %f294, %f235;
	fma.rn.f32 	%f316, %f309, %f296, %f236;
	fma.rn.f32 	%f317, %f309, %f298, %f237;
	ld.shared.f32 	%f318, [%r44+100];
	fma.rn.f32 	%f319, %f318, %f284, %f239;
	fma.rn.f32 	%f320, %f318, %f286, %f240;
	fma.rn.f32 	%f321, %f318, %f288, %f241;
	fma.rn.f32 	%f322, %f318, %f290, %f242;
	fma.rn.f32 	%f323, %f318, %f292, %f243;
	fma.rn.f32 	%f324, %f318, %f294, %f244;
	fma.rn.f32 	%f325, %f318, %f296, %f245;
	fma.rn.f32 	%f326, %f318, %f298, %f246;
	ld.shared.f32 	%f327, [%r44+132];
	fma.rn.f32 	%f328, %f327, %f284, %f248;
	fma.rn.f32 	%f329, %f327, %f286, %f249;
	fma.rn.f32 	%f330, %f327, %f288, %f250;
	fma.rn.f32 	%f331, %f327, %f290, %f251;
	fma.rn.f32 	%f332, %f327, %f292, %f252;
	fma.rn.f32 	%f333, %f327, %f294, %f253;
	fma.rn.f32 	%f334, %f327, %f296, %f254;
	fma.rn.f32 	%f335, %f327, %f298, %f255;
	ld.shared.f32 	%f336, [%r44+164];
	fma.rn.f32 	%f337, %f336, %f284, %f257;
	fma.rn.f32 	%f338, %f336, %f286, %f258;
	fma.rn.f32 	%f339, %f336, %f288, %f259;
	fma.rn.f32 	%f340, %f336, %f290, %f260;
	fma.rn.f32 	%f341, %f336, %f292, %f261;
	fma.rn.f32 	%f342, %f336, %f294, %f262;
	fma.rn.f32 	%f343, %f336, %f296, %f263;
	fma.rn.f32 	%f344, %f336, %f298, %f264;
	ld.shared.f32 	%f345, [%r44+196];
	fma.rn.f32 	%f346, %f345, %f284, %f266;
	fma.rn.f32 	%f347, %f345, %f286, %f267;
	fma.rn.f32 	%f348, %f345, %f288, %f268;
	fma.rn.f32 	%f349, %f345, %f290, %f269;
	fma.rn.f32 	%f350, %f345, %f292, %f270;
	fma.rn.f32 	%f351, %f345, %f294, %f271;
	fma.rn.f32 	%f352, %f345, %f296, %f272;
	fma.rn.f32 	%f353, %f345, %f298, %f273;
	ld.shared.f32 	%f354, [%r44+228];
	fma.rn.f32 	%f355, %f354, %f284, %f275;
	fma.rn.f32 	%f356, %f354, %f286, %f276;
	fma.rn.f32 	%f357, %f354, %f288, %f277;
	fma.rn.f32 	%f358, %f354, %f290, %f278;
	fma.rn.f32 	%f359, %f354, %f292, %f279;
	fma.rn.f32 	%f360, %f354, %f294, %f280;
	fma.rn.f32 	%f361, %f354, %f296, %f281;
	fma.rn.f32 	%f362, %f354, %f298, %f282;
	ld.shared.f32 	%f363, [%r44+8];
	ld.shared.f32 	%f364, [%r46+1024];
	fma.rn.f32 	%f365, %f363, %f364, %f285;
	ld.shared.f32 	%f366, [%r46+1028];
	fma.rn.f32 	%f367, %f363, %f366, %f287;
	ld.shared.f32 	%f368, [%r46+1032];
	fma.rn.f32 	%f369, %f363, %f368, %f289;
	ld.shared.f32 	%f370, [%r46+1036];
	fma.rn.f32 	%f371, %f363, %f370, %f291;
	ld.shared.f32 	%f372, [%r46+1040];
	fma.rn.f32 	%f373, %f363, %f372, %f293;
	ld.shared.f32 	%f374, [%r46+1044];
	fma.rn.f32 	%f375, %f363, %f374, %f295;
	ld.shared.f32 	%f376, [%r46+1048];
	fma.rn.f32 	%f377, %f363, %f376, %f297;
	ld.shared.f32 	%f378, [%r46+1052];
	fma.rn.f32 	%f379, %f363, %f378, %f299;
	ld.shared.f32 	%f380, [%r44+40];
	fma.rn.f32 	%f381, %f380, %f364, %f301;
	fma.rn.f32 	%f382, %f380, %f366, %f302;
	fma.rn.f32 	%f383, %f380, %f368, %f303;
	fma.rn.f32 	%f384, %f380, %f370, %f304;
	fma.rn.f32 	%f385, %f380, %f372, %f305;
	fma.rn.f32 	%f386, %f380, %f374, %f306;
	fma.rn.f32 	%f387, %f380, %f376, %f307;
	fma.rn.f32 	%f388, %f380, %f378, %f308;
	ld.shared.f32 	%f389, [%r44+72];
	fma.rn.f32 	%f390, %f389, %f364, %f310;
	fma.rn.f32 	%f391, %f389, %f366, %f311;
	fma.rn.f32 	%f392, %f389, %f368, %f312;
	fma.rn.f32 	%f393, %f389, %f370, %f313;
	fma.rn.f32 	%f394, %f389, %f372, %f314;
	fma.rn.f32 	%f395, %f389, %f374, %f315;
	fma.rn.f32 	%f396, %f389, %f376, %f316;
	fma.rn.f32 	%f397, %f389, %f378, %f317;
	ld.shared.f32 	%f398, [%r44+104];
	fma.rn.f32 	%f399, %f398, %f364, %f319;
	fma.rn.f32 	%f400, %f398, %f366, %f320;
	fma.rn.f32 	%f401, %f398, %f368, %f321;
	fma.rn.f32 	%f402, %f398, %f370, %f322;
	fma.rn.f32 	%f403, %f398, %f372, %f323;
	fma.rn.f32 	%f404, %f398, %f374, %f324;
	fma.rn.f32 	%f405, %f398, %f376, %f325;
	fma.rn.f32 	%f406, %f398, %f378, %f326;
	ld.shared.f32 	%f407, [%r44+136];
	fma.rn.f32 	%f408, %f407, %f364, %f328;
	fma.rn.f32 	%f409, %f407, %f366, %f329;
	fma.rn.f32 	%f410, %f407, %f368, %f330;
	fma.rn.f32 	%f411, %f407, %f370, %f331;
	fma.rn.f32 	%f412, %f407, %f372, %f332;
	fma.rn.f32 	%f413, %f407, %f374, %f333;
	fma.rn.f32 	%f414, %f407, %f376, %f334;
	fma.rn.f32 	%f415, %f407, %f378, %f335;
	ld.shared.f32 	%f416, [%r44+168];
	fma.rn.f32 	%f417, %f416, %f364, %f337;
	fma.rn.f32 	%f418, %f416, %f366, %f338;
	fma.rn.f32 	%f419, %f416, %f368, %f339;
	fma.rn.f32 	%f420, %f416, %f370, %f340;
	fma.rn.f32 	%f421, %f416, %f372, %f341;
	fma.rn.f32 	%f422, %f416, %f374, %f342;
	fma.rn.f32 	%f423, %f416, %f376, %f343;
	fma.rn.f32 	%f424, %f416, %f378, %f344;
	ld.shared.f32 	%f425, [%r44+200];
	fma.rn.f32 	%f426, %f425, %f364, %f346;
	fma.rn.f32 	%f427, %f425, %f366, %f347;
	fma.rn.f32 	%f428, %f425, %f368, %f348;
	fma.rn.f32 	%f429, %f425, %f370, %f349;
	fma.rn.f32 	%f430, %f425, %f372, %f350;
	fma.rn.f32 	%f431, %f425, %f374, %f351;
	fma.rn.f32 	%f432, %f425, %f376, %f352;
	fma.rn.f32 	%f433, %f425, %f378, %f353;
	ld.shared.f32 	%f434, [%r44+232];
	fma.rn.f32 	%f435, %f434, %f364, %f355;
	fma.rn.f32 	%f436, %f434, %f366, %f356;
	fma.rn.f32 	%f437, %f434, %f368, %f357;
	fma.rn.f32 	%f438, %f434, %f370, %f358;
	fma.rn.f32 	%f439, %f434, %f372, %f359;
	fma.rn.f32 	%f440, %f434, %f374, %f360;
	fma.rn.f32 	%f441, %f434, %f376, %f361;
	fma.rn.f32 	%f442, %f434, %f378, %f362;
	ld.shared.f32 	%f443, [%r44+12];
	ld.shared.f32 	%f444, [%r46+1536];
	fma.rn.f32 	%f445, %f443, %f444, %f365;
	ld.shared.f32 	%f446, [%r46+1540];
	fma.rn.f32 	%f447, %f443, %f446, %f367;
	ld.shared.f32 	%f448, [%r46+1544];
	fma.rn.f32 	%f449, %f443, %f448, %f369;
	ld.shared.f32 	%f450, [%r46+1548];
	fma.rn.f32 	%f451, %f443, %f450, %f371;
	ld.shared.f32 	%f452, [%r46+1552];
	fma.rn.f32 	%f453, %f443, %f452, %f373;
	ld.shared.f32 	%f454, [%r46+1556];
	fma.rn.f32 	%f455, %f443, %f454, %f375;
	ld.shared.f32 	%f456, [%r46+1560];
	fma.rn.f32 	%f457, %f443, %f456, %f377;
	ld.shared.f32 	%f458, [%r46+1564];
	fma.rn.f32 	%f459, %f443, %f458, %f379;
	ld.shared.f32 	%f460, [%r44+44];
	fma.rn.f32 	%f461, %f460, %f444, %f381;
	fma.rn.f32 	%f462, %f460, %f446, %f382;
	fma.rn.f32 	%f463, %f460, %f448, %f383;
	fma.rn.f32 	%f464, %f460, %f450, %f384;
	fma.rn.f32 	%f465, %f460, %f452, %f385;
	fma.rn.f32 	%f466, %f460, %f454, %f386;
	fma.rn.f32 	%f467, %f460, %f456, %f387;
	fma.rn.f32 	%f468, %f460, %f458, %f388;
	ld.shared.f32 	%f469, [%r44+76];
	fma.rn.f32 	%f470, %f469, %f444, %f390;
	fma.rn.f32 	%f471, %f469, %f446, %f391;
	fma.rn.f32 	%f472, %f469, %f448, %f392;
	fma.rn.f32 	%f473, %f469, %f450, %f393;
	fma.rn.f32 	%f474, %f469, %f452, %f394;
	fma.rn.f32 	%f475, %f469, %f454, %f395;
	fma.rn.f32 	%f476, %f469, %f456, %f396;
	fma.rn.f32 	%f477, %f469, %f458, %f397;
	ld.shared.f32 	%f478, [%r44+108];
	fma.rn.f32 	%f479, %f478, %f444, %f399;
	fma.rn.f32 	%f480, %f478, %f446, %f400;
	fma.rn.f32 	%f481, %f478, %f448, %f401;
	fma.rn.f32 	%f482, %f478, %f450, %f402;
	fma.rn.f32 	%f483, %f478, %f452, %f403;
	fma.rn.f32 	%f484, %f478, %f454, %f404;
	fma.rn.f32 	%f485, %f478, %f456, %f405;
	fma.rn.f32 	%f486, %f478, %f458, %f406;
	ld.shared.f32 	%f487, [%r44+140];
	fma.rn.f32 	%f488, %f487, %f444, %f408;
	fma.rn.f32 	%f489, %f487, %f446, %f409;
	fma.rn.f32 	%f490, %f487, %f448, %f410;
	fma.rn.f32 	%f491, %f487, %f450, %f411;
	fma.rn.f32 	%f492, %f487, %f452, %f412;
	fma.rn.f32 	%f493, %f487, %f454, %f413;
	fma.rn.f32 	%f494, %f487, %f456, %f414;
	fma.rn.f32 	%f495, %f487, %f458, %f415;
	ld.shared.f32 	%f496, [%r44+172];
	fma.rn.f32 	%f497, %f496, %f444, %f417;
	fma.rn.f32 	%f498, %f496, %f446, %f418;
	fma.rn.f32 	%f499, %f496, %f448, %f419;
	fma.rn.f32 	%f500, %f496, %f450, %f420;
	fma.rn.f32 	%f501, %f496, %f452, %f421;
	fma.rn.f32 	%f502, %f496, %f454, %f422;
	fma.rn.f32 	%f503, %f496, %f456, %f423;
	fma.rn.f32 	%f504, %f496, %f458, %f424;
	ld.shared.f32 	%f505, [%r44+204];
	fma.rn.f32 	%f506, %f505, %f444, %f426;
	fma.rn.f32 	%f507, %f505, %f446, %f427;
	fma.rn.f32 	%f508, %f505, %f448, %f428;
	fma.rn.f32 	%f509, %f505, %f450, %f429;
	fma.rn.f32 	%f510, %f505, %f452, %f430;
	fma.rn.f32 	%f511, %f505, %f454, %f431;
	fma.rn.f32 	%f512, %f505, %f456, %f432;
	fma.rn.f32 	%f513, %f505, %f458, %f433;
	ld.shared.f32 	%f514, [%r44+236];
	fma.rn.f32 	%f515, %f514, %f444, %f435;
	fma.rn.f32 	%f516, %f514, %f446, %f436;
	fma.rn.f32 	%f517, %f514, %f448, %f437;
	fma.rn.f32 	%f518, %f514, %f450, %f438;
	fma.rn.f32 	%f519, %f514, %f452, %f439;
	fma.rn.f32 	%f520, %f514, %f454, %f440;
	fma.rn.f32 	%f521, %f514, %f456, %f441;
	fma.rn.f32 	%f522, %f514, %f458, %f442;
	ld.shared.f32 	%f523, [%r44+16];
	ld.shared.f32 	%f524, [%r46+2048];
	fma.rn.f32 	%f525, %f523, %f524, %f445;
	ld.shared.f32 	%f526, [%r46+2052];
	fma.rn.f32 	%f527, %f523, %f526, %f447;
	ld.shared.f32 	%f528, [%r46+2056];
	fma.rn.f32 	%f529, %f523, %f528, %f449;
	ld.shared.f32 	%f530, [%r46+2060];
	fma.rn.f32 	%f531, %f523, %f530, %f451;
	ld.shared.f32 	%f532, [%r46+2064];
	fma.rn.f32 	%f533, %f523, %f532, %f453;
	ld.shared.f32 	%f534, [%r46+2068];
	fma.rn.f32 	%f535, %f523, %f534, %f455;
	ld.shared.f32 	%f536, [%r46+2072];
	fma.rn.f32 	%f537, %f523, %f536, %f457;
	ld.shared.f32 	%f538, [%r46+2076];
	fma.rn.f32 	%f539, %f523, %f538, %f459;
	ld.shared.f32 	%f540, [%r44+48];
	fma.rn.f32 	%f541, %f540, %f524, %f461;
	fma.rn.f32 	%f542, %f540, %f526, %f462;
	fma.rn.f32 	%f543, %f540, %f528, %f463;
	fma.rn.f32 	%f544, %f540, %f530, %f464;
	fma.rn.f32 	%f545, %f540, %f532, %f465;
	fma.rn.f32 	%f546, %f540, %f534, %f466;
	fma.rn.f32 	%f547, %f540, %f536, %f467;
	fma.rn.f32 	%f548, %f540, %f538, %f468;
	ld.shared.f32 	%f549, [%r44+80];
	fma.rn.f32 	%f550, %f549, %f524, %f470;
	fma.rn.f32 	%f551, %f549, %f526, %f471;
	fma.rn.f32 	%f552, %f549, %f528, %f472;
	fma.rn.f32 	%f553, %f549, %f530, %f473;
	fma.rn.f32 	%f554, %f549, %f532, %f474;
	fma.rn.f32 	%f555, %f549, %f534, %f475;
	fma.rn.f32 	%f556, %f549, %f536, %f476;
	fma.rn.f32 	%f557, %f549, %f538, %f477;
	ld.shared.f32 	%f558, [%r44+112];
	fma.rn.f32 	%f559, %f558, %f524, %f479;
	fma.rn.f32 	%f560, %f558, %f526, %f480;
	fma.rn.f32 	%f561, %f558, %f528, %f481;
	fma.rn.f32 	%f562, %f558, %f530, %f482;
	fma.rn.f32 	%f563, %f558, %f532, %f483;
	fma.rn.f32 	%f564, %f558, %f534, %f484;
	fma.rn.f32 	%f565, %f558, %f536, %f485;
	fma.rn.f32 	%f566, %f558, %f538, %f486;
	ld.shared.f32 	%f567, [%r44+144];
	fma.rn.f32 	%f568, %f567, %f524, %f488;
	fma.rn.f32 	%f569, %f567, %f526, %f489;
	fma.rn.f32 	%f570, %f567, %f528, %f490;
	fma.rn.f32 	%f571, %f567, %f530, %f491;
	fma.rn.f32 	%f572, %f567, %f532, %f492;
	fma.rn.f32 	%f573, %f567, %f534, %f493;
	fma.rn.f32 	%f574, %f567, %f536, %f494;
	fma.rn.f32 	%f575, %f567, %f538, %f495;
	ld.shared.f32 	%f576, [%r44+176];
	fma.rn.f32 	%f577, %f576, %f524, %f497;
	fma.rn.f32 	%f578, %f576, %f526, %f498;
	fma.rn.f32 	%f579, %f576, %f528, %f499;
	fma.rn.f32 	%f580, %f576, %f530, %f500;
	fma.rn.f32 	%f581, %f576, %f532, %f501;
	fma.rn.f32 	%f582, %f576, %f534, %f502;
	fma.rn.f32 	%f583, %f576, %f536, %f503;
	fma.rn.f32 	%f584, %f576, %f538, %f504;
	ld.shared.f32 	%f585, [%r44+208];
	fma.rn.f32 	%f586, %f585, %f524, %f506;
	fma.rn.f32 	%f587, %f585, %f526, %f507;
	fma.rn.f32 	%f588, %f585, %f528, %f508;
	fma.rn.f32 	%f589, %f585, %f530, %f509;
	fma.rn.f32 	%f590, %f585, %f532, %f510;
	fma.rn.f32 	%f591, %f585, %f534, %f511;
	fma.rn.f32 	%f592, %f585, %f536, %f512;
	fma.rn.f32 	%f593, %f585, %f538, %f513;
	ld.shared.f32 	%f594, [%r44+240];
	fma.rn.f32 	%f595, %f594, %f524, %f515;
	fma.rn.f32 	%f596, %f594, %f526, %f516;
	fma.rn.f32 	%f597, %f594, %f528, %f517;
	fma.rn.f32 	%f598, %f594, %f530, %f518;
	fma.rn.f32 	%f599, %f594, %f532, %f519;
	fma.rn.f32 	%f600, %f594, %f534, %f520;
	fma.rn.f32 	%f601, %f594, %f536, %f521;
	fma.rn.f32 	%f602, %f594, %f538, %f522;
	ld.shared.f32 	%f603, [%r44+20];
	ld.shared.f32 	%f604, [%r46+2560];
	fma.rn.f32 	%f605, %f603, %f604, %f525;
	ld.shared.f32 	%f606, [%r46+2564];
	fma.rn.f32 	%f607, %f603, %f606, %f527;
	ld.shared.f32 	%f608, [%r46+2568];
	fma.rn.f32 	%f609, %f603, %f608, %f529;
	ld.shared.f32 	%f610, [%r46+2572];
	fma.rn.f32 	%f611, %f603, %f610, %f531;
	ld.shared.f32 	%f612, [%r46+2576];
	fma.rn.f32 	%f613, %f603, %f612, %f533;
	ld.shared.f32 	%f614, [%r46+2580];
	fma.rn.f32 	%f615, %f603, %f614, %f535;
	ld.shared.f32 	%f616, [%r46+2584];
	fma.rn.f32 	%f617, %f603, %f616, %f537;
	ld.shared.f32 	%f618, [%r46+2588];
	fma.rn.f32 	%f619, %f603, %f618, %f539;
	ld.shared.f32 	%f620, [%r44+52];
	fma.rn.f32 	%f621, %f620, %f604, %f541;
	fma.rn.f32 	%f622, %f620, %f606, %f542;
	fma.rn.f32 	%f623, %f620, %f608, %f543;
	fma.rn.f32 	%f624, %f620, %f610, %f544;
	fma.rn.f32 	%f625, %f620, %f612, %f545;
	fma.rn.f32 	%f626, %f620, %f614, %f546;
	fma.rn.f32 	%f627, %f620, %f616, %f547;
	fma.rn.f32 	%f628, %f620, %f618, %f548;
	ld.shared.f32 	%f629, [%r44+84];
	fma.rn.f32 	%f630, %f629, %f604, %f550;
	fma.rn.f32 	%f631, %f629, %f606, %f551;
	fma.rn.f32 	%f632, %f629, %f608, %f552;
	fma.rn.f32 	%f633, %f629, %f610, %f553;
	fma.rn.f32 	%f634, %f629, %f612, %f554;
	fma.rn.f32 	%f635, %f629, %f614, %f555;
	fma.rn.f32 	%f636, %f629, %f616, %f556;
	fma.rn.f32 	%f637, %f629, %f618, %f557;
	ld.shared.f32 	%f638, [%r44+116];
	fma.rn.f32 	%f639, %f638, %f604, %f559;
	fma.rn.f32 	%f640, %f638, %f606, %f560;
	fma.rn.f32 	%f641, %f638, %f608, %f561;
	fma.rn.f32 	%f642, %f638, %f610, %f562;
	fma.rn.f32 	%f643, %f638, %f612, %f563;
	fma.rn.f32 	%f644, %f638, %f614, %f564;
	fma.rn.f32 	%f645, %f638, %f616, %f565;
	fma.rn.f32 	%f646, %f638, %f618, %f566;
	ld.shared.f32 	%f647, [%r44+148];
	fma.rn.f32 	%f648, %f647, %f604, %f568;
	fma.rn.f32 	%f649, %f647, %f606, %f569;
	fma.rn.f32 	%f650, %f647, %f608, %f570;
	fma.rn.f32 	%f651, %f647, %f610, %f571;
	fma.rn.f32 	%f652, %f647, %f612, %f572;
	fma.rn.f32 	%f653, %f647, %f614, %f573;
	fma.rn.f32 	%f654, %f647, %f616, %f574;
	fma.rn.f32 	%f655, %f647, %f618, %f575;
	ld.shared.f32 	%f656, [%r44+180];
	fma.rn.f32 	%f657, %f656, %f604, %f577;
	fma.rn.f32 	%f658, %f656, %f606, %f578;
	fma.rn.f32 	%f659, %f656, %f608, %f579;
	fma.rn.f32 	%f660, %f656, %f610, %f580;
	fma.rn.f32 	%f661, %f656, %f612, %f581;
	fma.rn.f32 	%f662, %f656, %f614, %f582;
	fma.rn.f32 	%f663, %f656, %f616, %f583;
	fma.rn.f32 	%f664, %f656, %f618, %f584;
	ld.shared.f32 	%f665, [%r44+212];
	fma.rn.f32 	%f666, %f665, %f604, %f586;
	fma.rn.f32 	%f667, %f665, %f606, %f587;
	fma.rn.f32 	%f668, %f665, %f608, %f588;
	fma.rn.f32 	%f669, %f665, %f610, %f589;
	fma.rn.f32 	%f670, %f665, %f612, %f590;
	fma.rn.f32 	%f671, %f665, %f614, %f591;
	fma.rn.f32 	%f672, %f665, %f616, %f592;
	fma.rn.f32 	%f673, %f665, %f618, %f593;
	ld.shared.f32 	%f674, [%r44+244];
	fma.rn.f32 	%f675, %f674, %f604, %f595;
	fma.rn.f32 	%f676, %f674, %f606, %f596;
	fma.rn.f32 	%f677, %f674, %f608, %f597;
	fma.rn.f32 	%f678, %f674, %f610, %f598;
	fma.rn.f32 	%f679, %f674, %f612, %f599;
	fma.rn.f32 	%f680, %f674, %f614, %f600;
	fma.rn.f32 	%f681, %f674, %f616, %f601;
	fma.rn.f32 	%f682, %f674, %f618, %f602;
	ld.shared.f32 	%f683, [%r44+24];
	ld.shared.f32 	%f684, [%r46+3072];
	fma.rn.f32 	%f685, %f683, %f684, %f605;
	ld.shared.f32 	%f686, [%r46+3076];
	fma.rn.f32 	%f687, %f683, %f686, %f607;
	ld.shared.f32 	%f688, [%r46+3080];
	fma.rn.f32 	%f689, %f683, %f688, %f609;
	ld.shared.f32 	%f690, [%r46+3084];
	fma.rn.f32 	%f691, %f683, %f690, %f611;
	ld.shared.f32 	%f692, [%r46+3088];
	fma.rn.f32 	%f693, %f683, %f692, %f613;
	ld.shared.f32 	%f694, [%r46+3092];
	fma.rn.f32 	%f695, %f683, %f694, %f615;
	ld.shared.f32 	%f696, [%r46+3096];
	fma.rn.f32 	%f697, %f683, %f696, %f617;
	ld.shared.f32 	%f698, [%r46+3100];
	fma.rn.f32 	%f699, %f683, %f698, %f619;
	ld.shared.f32 	%f700, [%r44+56];
	fma.rn.f32 	%f701, %f700, %f684, %f621;
	fma.rn.f32 	%f702, %f700, %f686, %f622;
	fma.rn.f32 	%f703, %f700, %f688, %f623;
	fma.rn.f32 	%f704, %f700, %f690, %f624;
	fma.rn.f32 	%f705, %f700, %f692, %f625;
	fma.rn.f32 	%f706, %f700, %f694, %f626;
	fma.rn.f32 	%f707, %f700, %f696, %f627;
	fma.rn.f32 	%f708, %f700, %f698, %f628;
	ld.shared.f32 	%f709, [%r44+88];
	fma.rn.f32 	%f710, %f709, %f684, %f630;
	fma.rn.f32 	%f711, %f709, %f686, %f631;
	fma.rn.f32 	%f712, %f709, %f688, %f632;
	fma.rn.f32 	%f713, %f709, %f690, %f633;
	fma.rn.f32 	%f714, %f709, %f692, %f634;
	fma.rn.f32 	%f715, %f709, %f694, %f635;
	fma.rn.f32 	%f716, %f709, %f696, %f636;
	fma.rn.f32 	%f717, %f709, %f698, %f637;
	ld.shared.f32 	%f718, [%r44+120];
	fma.rn.f32 	%f719, %f718, %f684, %f639;
	fma.rn.f32 	%f720, %f718, %f686, %f640;
	fma.rn.f32 	%f721, %f718, %f688, %f641;
	fma.rn.f32 	%f722, %f718, %f690, %f642;
	fma.rn.f32 	%f723, %f718, %f692, %f643;
	fma.rn.f32 	%f724, %f718, %f694, %f644;
	fma.rn.f32 	%f725, %f718, %f696, %f645;
	fma.rn.f32 	%f726, %f718, %f698, %f646;
	ld.shared.f32 	%f727, [%r44+152];
	fma.rn.f32 	%f728, %f727, %f684, %f648;
	fma.rn.f32 	%f729, %f727, %f686, %f649;
	fma.rn.f32 	%f730, %f727, %f688, %f650;
	fma.rn.f32 	%f731, %f727, %f690, %f651;
	fma.rn.f32 	%f732, %f727, %f692, %f652;
	fma.rn.f32 	%f733, %f727, %f694, %f653;
	fma.rn.f32 	%f734, %f727, %f696, %f654;
	fma.rn.f32 	%f735, %f727, %f698, %f655;
	ld.shared.f32 	%f736, [%r44+184];
	fma.rn.f32 	%f737, %f736, %f684, %f657;
	fma.rn.f32 	%f738, %f736, %f686, %f658;
	fma.rn.f32 	%f739, %f736, %f688, %f659;
	fma.rn.f32 	%f740, %f736, %f690, %f660;
	fma.rn.f32 	%f741, %f736, %f692, %f661;
	fma.rn.f32 	%f742, %f736, %f694, %f662;
	fma.rn.f32 	%f743, %f736, %f696, %f663;
	fma.rn.f32 	%f744, %f736, %f698, %f664;
	ld.shared.f32 	%f745, [%r44+216];
	fma.rn.f32 	%f746, %f745, %f684, %f666;
	fma.rn.f32 	%f747, %f745, %f686, %f667;
	fma.rn.f32 	%f748, %f745, %f688, %f668;
	fma.rn.f32 	%f749, %f745, %f690, %f669;
	fma.rn.f32 	%f750, %f745, %f692, %f670;
	fma.rn.f32 	%f751, %f745, %f694, %f671;
	fma.rn.f32 	%f752, %f745, %f696, %f672;
	fma.rn.f32 	%f753, %f745, %f698, %f673;
	ld.shared.f32 	%f754, [%r44+248];
	fma.rn.f32 	%f755, %f754, %f684, %f675;
	fma.rn.f32 	%f756, %f754, %f686, %f676;
	fma.rn.f32 	%f757, %f754, %f688, %f677;
	fma.rn.f32 	%f758, %f754, %f690, %f678;
	fma.rn.f32 	%f759, %f754, %f692, %f679;
	fma.rn.f32 	%f760, %f754, %f694, %f680;
	fma.rn.f32 	%f761, %f754, %f696, %f681;
	fma.rn.f32 	%f762, %f754, %f698, %f682;
	ld.shared.f32 	%f763, [%r44+28];
	ld.shared.f32 	%f764, [%r46+3584];
	fma.rn.f32 	%f906, %f763, %f764, %f685;
	ld.shared.f32 	%f765, [%r46+3588];
	fma.rn.f32 	%f905, %f763, %f765, %f687;
	ld.shared.f32 	%f766, [%r46+3592];
	fma.rn.f32 	%f904, %f763, %f766, %f689;
	ld.shared.f32 	%f767, [%r46+3596];
	fma.rn.f32 	%f903, %f763, %f767, %f691;
	ld.shared.f32 	%f768, [%r46+3600];
	fma.rn.f32 	%f902, %f763, %f768, %f693;
	ld.shared.f32 	%f769, [%r46+3604];
	fma.rn.f32 	%f901, %f763, %f769, %f695;
	ld.shared.f32 	%f770, [%r46+3608];
	fma.rn.f32 	%f900, %f763, %f770, %f697;
	ld.shared.f32 	%f771, [%r46+3612];
	fma.rn.f32 	%f899, %f763, %f771, %f699;
	ld.shared.f32 	%f772, [%r44+60];
	fma.rn.f32 	%f898, %f772, %f764, %f701;
	fma.rn.f32 	%f897, %f772, %f765, %f702;
	fma.rn.f32 	%f896, %f772, %f766, %f703;
	fma.rn.f32 	%f895, %f772, %f767, %f704;
	fma.rn.f32 	%f894, %f772, %f768, %f705;
	fma.rn.f32 	%f893, %f772, %f769, %f706;
	fma.rn.f32 	%f892, %f772, %f770, %f707;
	fma.rn.f32 	%f891, %f772, %f771, %f708;
	ld.shared.f32 	%f773, [%r44+92];
	fma.rn.f32 	%f890, %f773, %f764, %f710;
	fma.rn.f32 	%f889, %f773, %f765, %f711;
	fma.rn.f32 	%f888, %f773, %f766, %f712;
	fma.rn.f32 	%f887, %f773, %f767, %f713;
	fma.rn.f32 	%f886, %f773, %f768, %f714;
	fma.rn.f32 	%f885, %f773, %f769, %f715;
	fma.rn.f32 	%f884, %f773, %f770, %f716;
	fma.rn.f32 	%f883, %f773, %f771, %f717;
	ld.shared.f32 	%f774, [%r44+124];
	fma.rn.f32 	%f882, %f774, %f764, %f719;
	fma.rn.f32 	%f881, %f774, %f765, %f720;
	fma.rn.f32 	%f880, %f774, %f766, %f721;
	fma.rn.f32 	%f879, %f774, %f767, %f722;
	fma.rn.f32 	%f878, %f774, %f768, %f723;
	fma.rn.f32 	%f877, %f774, %f769, %f724;
	fma.rn.f32 	%f876, %f774, %f770, %f725;
	fma.rn.f32 	%f875, %f774, %f771, %f726;
	ld.shared.f32 	%f775, [%r44+156];
	fma.rn.f32 	%f874, %f775, %f764, %f728;
	fma.rn.f32 	%f873, %f775, %f765, %f729;
	fma.rn.f32 	%f872, %f775, %f766, %f730;
	fma.rn.f32 	%f871, %f775, %f767, %f731;
	fma.rn.f32 	%f870, %f775, %f768, %f732;
	fma.rn.f32 	%f869, %f775, %f769, %f733;
	fma.rn.f32 	%f868, %f775, %f770, %f734;
	fma.rn.f32 	%f867, %f775, %f771, %f735;
	ld.shared.f32 	%f776, [%r44+188];
	fma.rn.f32 	%f866, %f776, %f764, %f737;
	fma.rn.f32 	%f865, %f776, %f765, %f738;
	fma.rn.f32 	%f864, %f776, %f766, %f739;
	fma.rn.f32 	%f863, %f776, %f767, %f740;
	fma.rn.f32 	%f862, %f776, %f768, %f741;
	fma.rn.f32 	%f861, %f776, %f769, %f742;
	fma.rn.f32 	%f860, %f776, %f770, %f743;
	fma.rn.f32 	%f859, %f776, %f771, %f744;
	ld.shared.f32 	%f777, [%r44+220];
	fma.rn.f32 	%f858, %f777, %f764, %f746;
	fma.rn.f32 	%f857, %f777, %f765, %f747;
	fma.rn.f32 	%f856, %f777, %f766, %f748;
	fma.rn.f32 	%f855, %f777, %f767, %f749;
	fma.rn.f32 	%f854, %f777, %f768, %f750;
	fma.rn.f32 	%f853, %f777, %f769, %f751;
	fma.rn.f32 	%f852, %f777, %f770, %f752;
	fma.rn.f32 	%f851, %f777, %f771, %f753;
	ld.shared.f32 	%f778, [%r44+252];
	fma.rn.f32 	%f850, %f778, %f764, %f755;
	fma.rn.f32 	%f849, %f778, %f765, %f756;
	fma.rn.f32 	%f848, %f778, %f766, %f757;
	fma.rn.f32 	%f847, %f778, %f767, %f758;
	fma.rn.f32 	%f846, %f778, %f768, %f759;
	fma.rn.f32 	%f845, %f778, %f769, %f760;
	fma.rn.f32 	%f844, %f778, %f770, %f761;
	fma.rn.f32 	%f843, %f778, %f771, %f762;
	add.s32 	%r64, %r64, 8;
	shl.b32 	%r47, %r60, 3;
	add.s32 	%r63, %r63, %r47;
	add.s32 	%r62, %r62, 8;
	setp.lt.s32 	%p2, %r64, %r12;
	@%p2 bra 	$L__BB0_2;
$L__BB0_3:
	ld.param.u32 	%r61, [_Z4gemmILi128ELi8ELi128ELi8ELi8EEvPfS0_S0_iii_param_4];
	ld.param.u64 	%rd29, [_Z4gemmILi128ELi8ELi128ELi8ELi8EEvPfS0_S0_iii_param_2];
	mov.u32 	%r48, %ctaid.x;
	shl.b32 	%r49, %r48, 7;
	cvta.to.global.u64 	%rd16, %rd29;
	mov.u32 	%r50, %tid.y;
	shl.b32 	%r51, %r50, 3;
	mov.u32 	%r52, %ctaid.y;
	shl.b32 	%r53, %r52, 7;
	add.s32 	%r54, %r53, %r51;
	mov.u32 	%r55, %tid.x;
	shl.b32 	%r56, %r55, 3;
	add.s32 	%r57, %r49, %r56;
	mad.lo.s32 	%r58, %r54, %r61, %r57;
	mul.wide.s32 	%rd17, %r58, 4;
	add.s64 	%rd18, %rd16, %rd17;
	st.global.v4.f32 	[%rd18], {%f906, %f905, %f904, %f903};
	st.global.v4.f32 	[%rd18+16], {%f902, %f901, %f900, %f899};
	mul.wide.s32 	%rd19, %r61, 4;
	add.s64 	%rd20, %rd18, %rd19;
	st.global.v4.f32 	[%rd20], {%f898, %f897, %f896, %f895};
	st.global.v4.f32 	[%rd20+16], {%f894, %f893, %f892, %f891};
	add.s64 	%rd21, %rd20, %rd19;
	st.global.v4.f32 	[%rd21], {%f890, %f889, %f888, %f887};
	st.global.v4.f32 	[%rd21+16], {%f886, %f885, %f884, %f883};
	add.s64 	%rd22, %rd21, %rd19;
	st.global.v4.f32 	[%rd22], {%f882, %f881, %f880, %f879};
	st.global.v4.f32 	[%rd22+16], {%f878, %f877, %f876, %f875};
	add.s64 	%rd23, %rd22, %rd19;
	st.global.v4.f32 	[%rd23], {%f874, %f873, %f872, %f871};
	st.global.v4.f32 	[%rd23+16], {%f870, %f869, %f868, %f867};
	add.s64 	%rd24, %rd23, %rd19;
	st.global.v4.f32 	[%rd24], {%f866, %f865, %f864, %f863};
	st.global.v4.f32 	[%rd24+16], {%f862, %f861, %f860, %f859};
	add.s64 	%rd25, %rd24, %rd19;
	st.global.v4.f32 	[%rd25], {%f858, %f857, %f856, %f855};
	st.global.v4.f32 	[%rd25+16], {%f854, %f853, %f852, %f851};
	add.s64 	%rd26, %rd25, %rd19;
	st.global.v4.f32 	[%rd26], {%f850, %f849, %f848, %f847};
	st.global.v4.f32 	[%rd26+16], {%f846, %f845, %f844, %f843};
	ret;

}


// ===== COMPILED SASS (sm_100) =====

	.target	sm_100

	.elftype	@"ET_EXEC"


//--------------------- .note.nv.tkinfo           --------------------------
	.section	.note.nv.tkinfo,"",@"SHT_NOTE"
	.sectionflags	@"SHF_NOTE_NV_TKINFO"
	.tkinfo
        /*0018*/ 	.word	0x00000002
        /*0030*/ 	.string	""
        /*0030*/ 	.string	"ptxas"
        /*0030*/ 	.string	"Cuda compilation tools, release 13.0, V13.0.88"
        /*0030*/ 	.string	"Build cuda_13.0.r13.0/compiler.36424714_0"
        /*0030*/ 	.string	"-arch sm_100 -m 64 "



//--------------------- .note.nv.cuinfo           --------------------------
	.section	.note.nv.cuinfo,"",@"SHT_NOTE"
	.sectionflags	@"SHF_NOTE_NV_CUINFO"
        /*0018*/ 	.short	0x0002
        /*001a*/ 	.short	0x0064
        /*001c*/ 	.short	0x0082
	.zero		2


//--------------------- .nv.info                  --------------------------
	.section	.nv.info,"",@"SHT_CUDA_INFO"
	.align	4


	//----- nvinfo : EIATTR_REGCOUNT
	.align		4
        /*0000*/ 	.byte	0x04, 0x2f
        /*0002*/ 	.short	(.L_1 - .L_0)
	.align		4
.L_0:
        /*0004*/ 	.word	index@(_Z4gemmILi128ELi8ELi128ELi8ELi8EEvPfS0_S0_iii)
        /*0008*/ 	.word	0x0000007e


	//----- nvinfo : EIATTR_FRAME_SIZE
	.align		4
.L_1:
        /*000c*/ 	.byte	0x04, 0x11
        /*000e*/ 	.short	(.L_3 - .L_2)
	.align		4
.L_2:
        /*0010*/ 	.word	index@(_Z4gemmILi128ELi8ELi128ELi8ELi8EEvPfS0_S0_iii)
        /*0014*/ 	.word	0x00000000


	//----- nvinfo : EIATTR_MIN_STACK_SIZE
	.align		4
.L_3:
        /*0018*/ 	.byte	0x04, 0x12
        /*001a*/ 	.short	(.L_5 - .L_4)
	.align		4
.L_4:
        /*001c*/ 	.word	index@(_Z4gemmILi128ELi8ELi128ELi8ELi8EEvPfS0_S0_iii)
        /*0020*/ 	.word	0x00000000
.L_5:


//--------------------- .nv.compat                --------------------------
	.section	.nv.compat,"",@"SHT_CUDA_COMPAT_INFO"
	.align	4
        /*0000*/ 	.byte	0x02, 0x09, 0x00, 0x00, 0x02, 0x02, 0x01, 0x00, 0x02, 0x05, 0x05, 0x00, 0x03, 0x07, 0x01, 0x01
        /*0010*/ 	.byte	0x02, 0x03, 0x00, 0x00, 0x02, 0x06, 0x01, 0x00, 0x04, 0x0b, 0x08, 0x00, 0x09, 0x00, 0x00, 0x00
        /*0020*/ 	.byte	0x00, 0x00, 0x00, 0x00


//--------------------- .nv.info._Z4gemmILi128ELi8ELi128ELi8ELi8EEvPfS0_S0_iii --------------------------
	.section	.nv.info._Z4gemmILi128ELi8ELi128ELi8ELi8EEvPfS0_S0_iii,"",@"SHT_CUDA_INFO"
	.sectionflags	@""
	.align	4


	//----- nvinfo : EIATTR_CUDA_API_VERSION
	.align		4
        /*0000*/ 	.byte	0x04, 0x37
        /*0002*/ 	.short	(.L_7 - .L_6)
.L_6:
        /*0004*/ 	.word	0x00000082


	//----- nvinfo : EIATTR_KPARAM_INFO
	.align		4
.L_7:
        /*0008*/ 	.byte	0x04, 0x17
        /*000a*/ 	.short	(.L_9 - .L_8)
.L_8:
        /*000c*/ 	.word	0x00000000
        /*0010*/ 	.short	0x0005
        /*0012*/ 	.short	0x0020
        /*0014*/ 	.byte	0x00, 0xf0, 0x11, 0x00


	//----- nvinfo : EIATTR_KPARAM_INFO
	.align		4
.L_9:
        /*0018*/ 	.byte	0x04, 0x17
        /*001a*/ 	.short	(.L_11 - .L_10)
.L_10:
        /*001c*/ 	.word	0x00000000
        /*0020*/ 	.short	0x0004
        /*0022*/ 	.short	0x001c
        /*0024*/ 	.byte	0x00, 0xf0, 0x11, 0x00


	//----- nvinfo : EIATTR_KPARAM_INFO
	.align		4
.L_11:
        /*0028*/ 	.byte	0x04, 0x17
        /*002a*/ 	.short	(.L_13 - .L_12)
.L_12:
        /*002c*/ 	.word	0x00000000
        /*0030*/ 	.short	0x0003
        /*0032*/ 	.short	0x0018
        /*0034*/ 	.byte	0x00, 0xf0, 0x11, 0x00


	//----- nvinfo : EIATTR_KPARAM_INFO
	.align		4
.L_13:
        /*0038*/ 	.byte	0x04, 0x17
        /*003a*/ 	.short	(.L_15 - .L_14)
.L_14:
        /*003c*/ 	.word	0x00000000
        /*0040*/ 	.short	0x0002
        /*0042*/ 	.short	0x0010
        /*0044*/ 	.byte	0x00, 0xf5, 0x21, 0x00


	//----- nvinfo : EIATTR_KPARAM_INFO
	.align		4
.L_15:
        /*0048*/ 	.byte	0x04, 0x17
        /*004a*/ 	.short	(.L_17 - .L_16)
.L_16:
        /*004c*/ 	.word	0x00000000
        /*0050*/ 	.short	0x0001
        /*0052*/ 	.short	0x0008
        /*0054*/ 	.byte	0x00, 0xf5, 0x21, 0x00


	//----- nvinfo : EIATTR_KPARAM_INFO
	.align		4
.L_17:
        /*0058*/ 	.byte	0x04, 0x17
        /*005a*/ 	.short	(.L_19 - .L_18)
.L_18:
        /*005c*/ 	.word	0x00000000
        /*0060*/ 	.short	0x0000
        /*0062*/ 	.short	0x0000
        /*0064*/ 	.byte	0x00, 0xf5, 0x21, 0x00


	//----- nvinfo : EIATTR_SPARSE_MMA_MASK
	.align		4
.L_19:
        /*0068*/ 	.byte	0x03, 0x50
        /*006a*/ 	.short	0x0000


	//----- nvinfo : EIATTR_MAXREG_COUNT
	.align		4
        /*006c*/ 	.byte	0x03, 0x1b
        /*006e*/ 	.short	0x00ff


	//----- nvinfo : EIATTR_NUM_BARRIERS
	.align		4
        /*0070*/ 	.byte	0x02, 0x4c
        /*0072*/ 	.byte	0x01
	.zero		1


	//----- nvinfo : EIATTR_MERCURY_ISA_VERSION
	.align		4
        /*0074*/ 	.byte	0x03, 0x5f
        /*0076*/ 	.short	0x0101


	//----- nvinfo : EIATTR_VRC_CTA_INIT_COUNT
	.align		4
        /*0078*/ 	.byte	0x02, 0x4a
	.zero		1
	.zero		1


	//----- nvinfo : EIATTR_EXIT_INSTR_OFFSETS
	.align		4
        /*007c*/ 	.byte	0x04, 0x1c
        /*007e*/ 	.short	(.L_21 - .L_20)


	//   ....[0]....
.L_20:
        /*0080*/ 	.word	0x000029d0


	//----- nvinfo : EIATTR_CBANK_PARAM_SIZE
	.align		4
.L_21:
        /*0084*/ 	.byte	0x03, 0x19
        /*0086*/ 	.short	0x0024


	//----- nvinfo : EIATTR_PARAM_CBANK
	.align		4
        /*0088*/ 	.byte	0x04, 0x0a
        /*008a*/ 	.short	(.L_23 - .L_22)
	.align		4
.L_22:
        /*008c*/ 	.word	index@(.nv.constant0._Z4gemmILi128ELi8ELi128ELi8ELi8EEvPfS0_S0_iii)
        /*0090*/ 	.short	0x0380
        /*0092*/ 	.short	0x0024


	//----- nvinfo : EIATTR_SW_WAR
	.align		4
.L_23:
        /*0094*/ 	.byte	0x04, 0x36
        /*0096*/ 	.short	(.L_25 - .L_24)
.L_24:
        /*0098*/ 	.word	0x00000008
.L_25:


//--------------------- .nv.callgraph             --------------------------
	.section	.nv.callgraph,"",@"SHT_CUDA_CALLGRAPH"
	.align	4
	.sectionentsize	8
	.align		4
        /*0000*/ 	.word	0x00000000
	.align		4
        /*0004*/ 	.word	0xffffffff
	.align		4
        /*0008*/ 	.word	0x00000000
	.align		4
        /*000c*/ 	.word	0xfffffffe
	.align		4
        /*0010*/ 	.word	0x00000000
	.align		4
        /*0014*/ 	.word	0xfffffffd
	.align		4
        /*0018*/ 	.word	0x00000000
	.align		4
        /*001c*/ 	.word	0xfffffffc


//--------------------- .text._Z4gemmILi128ELi8ELi128ELi8ELi8EEvPfS0_S0_iii --------------------------
	.section	.text._Z4gemmILi128ELi8ELi128ELi8ELi8EEvPfS0_S0_iii,"ax",@progbits
	.align	128
        .global         _Z4gemmILi128ELi8ELi128ELi8ELi8EEvPfS0_S0_iii
        .type           _Z4gemmILi128ELi8ELi128ELi8ELi8EEvPfS0_S0_iii,@function
        .size           _Z4gemmILi128ELi8ELi128ELi8ELi8EEvPfS0_S0_iii,(.L_x_3 - _Z4gemmILi128ELi8ELi128ELi8ELi8EEvPfS0_S0_iii)
        .other          _Z4gemmILi128ELi8ELi128ELi8ELi8EEvPfS0_S0_iii,@"STO_CUDA_ENTRY STV_DEFAULT"
_Z4gemmILi128ELi8ELi128ELi8ELi8EEvPfS0_S0_iii:
.text._Z4gemmILi128ELi8ELi128ELi8ELi8EEvPfS0_S0_iii:
[----:B------:R-:W-:Y:S01]  /*0000*/  LDC R1, c[0x0][0x37c] ;  /* 0x0000df00ff017b82 */ /* 0x000fe20000000800 */
[----:B------:R-:W0:Y:S01]  /*0010*/  LDCU UR10, c[0x0][0x3a0] ;  /* 0x00007400ff0a77ac */ /* 0x000e220008000800 */
[----:B------:R-:W1:Y:S01]  /*0020*/  S2R R0, SR_TID.X ;  /* 0x0000000000007919 */ /* 0x000e620000002100 */
[----:B------:R-:W-:Y:S02]  /*0030*/  CS2R R70, SRZ ;  /* 0x0000000000467805 */ /* 0x000fe4000001ff00 */
[----:B------:R-:W-:Y:S02]  /*0040*/  CS2R R68, SRZ ;  /* 0x0000000000447805 */ /* 0x000fe4000001ff00 */
[----:B------:R-:W-:Y:S01]  /*0050*/  CS2R R66, SRZ ;  /* 0x0000000000427805 */ /* 0x000fe2000001ff00 */
[----:B------:R-:W2:Y:S01]  /*0060*/  S2R R2, SR_TID.Y ;  /* 0x0000000000027919 */ /* 0x000ea20000002200 */
[----:B------:R-:W-:Y:S02]  /*0070*/  CS2R R64, SRZ ;  /* 0x0000000000407805 */ /* 0x000fe4000001ff00 */
[----:B------:R-:W-:-:S02]  /*0080*/  CS2R R62, SRZ ;  /* 0x00000000003e7805 */ /* 0x000fc4000001ff00 */
[----:B------:R-:W-:Y:S02]  /*0090*/  CS2R R60, SRZ ;  /* 0x00000000003c7805 */ /* 0x000fe4000001ff00 */
[----:B------:R-:W-:Y:S02]  /*00a0*/  CS2R R58, SRZ ;  /* 0x00000000003a7805 */ /* 0x000fe4000001ff00 */
[----:B------:R-:W-:Y:S02]  /*00b0*/  CS2R R56, SRZ ;  /* 0x0000000000387805 */ /* 0x000fe4000001ff00 */
[----:B------:R-:W-:Y:S02]  /*00c0*/  CS2R R54, SRZ ;  /* 0x0000000000367805 */ /* 0x000fe4000001ff00 */
[----:B------:R-:W-:Y:S02]  /*00d0*/  CS2R R52, SRZ ;  /* 0x0000000000347805 */ /* 0x000fe4000001ff00 */
[----:B------:R-:W-:-:S02]  /*00e0*/  CS2R R50, SRZ ;  /* 0x0000000000327805 */ /* 0x000fc4000001ff00 */
[----:B------:R-:W-:Y:S02]  /*00f0*/  CS2R R48, SRZ ;  /* 0x0000000000307805 */ /* 0x000fe4000001ff00 */
[----:B------:R-:W-:Y:S02]  /*0100*/  CS2R R46, SRZ ;  /* 0x00000000002e7805 */ /* 0x000fe4000001ff00 */
[----:B------:R-:W-:Y:S02]  /*0110*/  CS2R R44, SRZ ;  /* 0x00000000002c7805 */ /* 0x000fe4000001ff00 */
[----:B------:R-:W-:Y:S01]  /*0120*/  CS2R R42, SRZ ;  /* 0x00000000002a7805 */ /* 0x000fe2000001ff00 */
[----:B0-----:R-:W-:Y:S01]  /*0130*/  UISETP.GE.AND UP0, UPT, UR10, 0x1, UPT ;  /* 0x000000010a00788c */ /* 0x001fe2000bf06270 */
        /* <DEDUP_REMOVED lines=16> */
[----:B------:R-:W-:Y:S01]  /*0240*/  CS2R R8, SRZ ;  /* 0x0000000000087805 */ /* 0x000fe2000001ff00 */
[----:B------:R-:W0:Y:S01]  /*0250*/  LDCU.64 UR8, c[0x0][0x358] ;  /* 0x00006b00ff0877ac */ /* 0x000e220008000a00 */
[----:B-12---:R-:W-:Y:S05]  /*0260*/  BRA.U !UP0, `(.L_x_0) ;  /* 0x0000002508547547 */ /* 0x006fea000b800000 */
[----:B------:R-:W1:Y:S01]  /*0270*/  LDC R5, c[0x0][0x39c] ;  /* 0x0000e700ff057b82 */ /* 0x000e620000000800 */
[----:B------:R-:W-:Y:S01]  /*0280*/  LEA R6, R2, R0, 0x4 ;  /* 0x0000000002067211 */ /* 0x000fe200078e20ff */
[----:B------:R-:W2:Y:S01]  /*0290*/  LDCU.128 UR12, c[0x0][0x380] ;  /* 0x00007000ff0c77ac */ /* 0x000ea20008000c00 */
[----:B------:R-:W-:Y:S02]  /*02a0*/  SHF.L.U32 R7, R0, 0x2, RZ ;  /* 0x0000000200077819 */ /* 0x000fe400000006ff */
[C---:B------:R-:W-:Y:S01]  /*02b0*/  LOP3.LUT R71, R6.reuse, 0xffff, RZ, 0xc0, !PT ;  /* 0x0000ffff06477812 */ /* 0x040fe200078ec0ff */
[----:B------:R-:W-:Y:S01]  /*02c0*/  UMOV UR4, URZ ;  /* 0x000000ff00047c82 */ /* 0x000fe20008000000 */
[----:B------:R-:W-:Y:S02]  /*02d0*/  SHF.L.U32 R3, R6, 0x2, RZ ;  /* 0x0000000206037819 */ /* 0x000fe400000006ff */
[----:B------:R-:W-:Y:S02]  /*02e0*/  SHF.R.U32.HI R71, RZ, 0x1, R71 ;  /* 0x00000001ff477819 */ /* 0x000fe40000011647 */
[----:B------:R-:W-:-:S02]  /*02f0*/  LOP3.LUT R100, R7, 0x4, RZ, 0xc0, !PT ;  /* 0x0000000407647812 */ /* 0x000fc400078ec0ff */
[----:B------:R-:W-:Y:S02]  /*0300*/  SHF.R.U32.HI R4, RZ, 0x5, R6 ;  /* 0x00000005ff047819 */ /* 0x000fe40000011606 */
[----:B------:R-:W-:Y:S02]  /*0310*/  LOP3.LUT R3, R3, 0x7c, RZ, 0xc0, !PT ;  /* 0x0000007c03037812 */ /* 0x000fe400078ec0ff */
[----:B------:R-:W-:Y:S01]  /*0320*/  LOP3.LUT R7, R71, 0xffff, RZ, 0xc0, !PT ;  /* 0x0000ffff47077812 */ /* 0x000fe200078ec0ff */
[----:B------:R-:W-:-:S04]  /*0330*/  HFMA2 R71, -RZ, RZ, 0, 0 ;  /* 0x00000000ff477431 */ /* 0x000fc800000001ff */
[----:B------:R-:W-:Y:S02]  /*0340*/  IMAD R100, R7, UR10, R100 ;  /* 0x0000000a07647c24 */ /* 0x000fe4000f8e0264 */
[----:B-12---:R-:W-:-:S07]  /*0350*/  IMAD R3, R4, R5, R3 ;  /* 0x0000000504037224 */ /* 0x006fce00078e0203 */
.L_x_1:
[----:B------:R-:W1:Y:S01]  /*0360*/  S2UR UR5, SR_CTAID.Y ;  /* 0x00000000000579c3 */ /* 0x000e620000002600 */
[----:B------:R-:W2:Y:S01]  /*0370*/  S2R R4, SR_CTAID.X ;  /* 0x0000000000047919 */ /* 0x000ea20000002500 */
[----:B-1----:R-:W-:-:S04]  /*0380*/  UIMAD UR5, UR5, UR10, URZ ;  /* 0x0000000a050572a4 */ /* 0x002fc8000f8e02ff */
[----:B------:R-:W-:-:S04]  /*0390*/  USHF.L.U32 UR5, UR5, 0x7, URZ ;  /* 0x0000000705057899 */ /* 0x000fc800080006ff */
[----:B------:R-:W-:Y:S01]  /*03a0*/  USHF.R.S32.HI UR6, URZ, 0x1f, UR5 ;  /* 0x0000001fff067899 */ /* 0x000fe20008011405 */
[----:B--2---:R-:W-:Y:S02]  /*03b0*/  LEA R4, P0, R4, R3, 0x7 ;  /* 0x0000000304047211 */ /* 0x004fe400078038ff */
[C---:B------:R-:W-:Y:S02]  /*03c0*/  IADD3 R72, P1, PT, R100.reuse, UR5, RZ ;  /* 0x0000000564487c10 */ /* 0x040fe4000ff3e0ff */
[----:B------:R-:W-:Y:S02]  /*03d0*/  LEA.HI.X.SX32 R73, R3, RZ, 0x1, P0 ;  /* 0x000000ff03497211 */ /* 0x000fe400000f0eff */
[----:B------:R-:W-:Y:S02]  /*03e0*/  LEA.HI.X.SX32 R75, R100, UR6, 0x1, P1 ;  /* 0x00000006644b7c11 */ /* 0x000fe400088f0eff */
[----:B------:R-:W-:Y:S02]  /*03f0*/  LEA R104, P1, R72, UR12, 0x2 ;  /* 0x0000000c48687c11 */ /* 0x000fe4000f8210ff */
[----:B------:R-:W-:-:S02]  /*0400*/  LEA R108, P0, R4, UR14, 0x2 ;  /* 0x0000000e046c7c11 */ /* 0x000fc4000f8010ff */
[----:B------:R-:W-:Y:S02]  /*0410*/  LEA.HI.X R105, R72, UR13, R75, 0x2, P1 ;  /* 0x0000000d48697c11 */ /* 0x000fe400088f144b */
[----:B------:R-:W-:-:S04]  /*0420*/  LEA.HI.X R109, R4, UR15, R73, 0x2, P0 ;  /* 0x0000000f046d7c11 */ /* 0x000fc800080f1449 */
[----:B0-----:R-:W2:Y:S04]  /*0430*/  LDG.E.128.CONSTANT R104, desc[UR8][R104.64] ;  /* 0x0000000868687981 */ /* 0x001ea8000c1e9d00 */
[----:B------:R-:W3:Y:S01]  /*0440*/  LDG.E.128.CONSTANT R108, desc[UR8][R108.64] ;  /* 0x000000086c6c7981 */ /* 0x000ee2000c1e9d00 */
[----:B------:R-:W0:Y:S01]  /*0450*/  S2UR UR6, SR_CgaCtaId ;  /* 0x00000000000679c3 */ /* 0x000e220000008800 */
[----:B------:R-:W-:Y:S01]  /*0460*/  UMOV UR5, 0x400 ;  /* 0x0000040000057882 */ /* 0x000fe20000000000 */
[----:B------:R-:W-:Y:S01]  /*0470*/  SHF.L.U32 R4, R0, 0x4, RZ ;  /* 0x0000000400047819 */ /* 0x000fe200000006ff */
[----:B------:R-:W-:Y:S01]  /*0480*/  UIADD3 UR4, UPT, UPT, UR4, 0x8, URZ ;  /* 0x0000000804047890 */ /* 0x000fe2000fffe0ff */
[----:B------:R-:W-:Y:S02]  /*0490*/  SHF.L.U32 R72, R6, 0x4, RZ ;  /* 0x0000000406487819 */ /* 0x000fe400000006ff */
[----:B------:R-:W-:Y:S01]  /*04a0*/  LOP3.LUT R73, R4, 0x10, RZ, 0xc0, !PT ;  /* 0x0000001004497812 */ /* 0x000fe200078ec0ff */
[----:B------:R-:W-:Y:S01]  /*04b0*/  UISETP.GE.AND UP0, UPT, UR4, UR10, UPT ;  /* 0x0000000a0400728c */ /* 0x000fe2000bf06270 */
[----:B------:R-:W-:-:S02]  /*04c0*/  LOP3.LUT R74, R72, 0x7fe00, RZ, 0xc0, !PT ;  /* 0x0007fe00484a7812 */ /* 0x000fc400078ec0ff */
[----:B------:R-:W-:Y:S02]  /*04d0*/  LOP3.LUT R75, R72, 0x1f0, RZ, 0xc0, !PT ;  /* 0x000001f0484b7812 */ /* 0x000fe400078ec0ff */
[----:B------:R-:W-:Y:S02]  /*04e0*/  LEA R3, R5, R3, 0x3 ;  /* 0x0000000305037211 */ /* 0x000fe400078e18ff */
[----:B------:R-:W-:Y:S01]  /*04f0*/  IADD3 R100, PT, PT, R100, 0x8, RZ ;  /* 0x0000000864647810 */ /* 0x000fe20007ffe0ff */
[----:B0-----:R-:W-:Y:S02]  /*0500*/  ULEA UR7, UR6, UR5, 0x18 ;  /* 0x0000000506077291 */ /* 0x001fe4000f8ec0ff */
[----:B------:R-:W-:-:S04]  /*0510*/  UIADD3 UR5, UPT, UPT, UR5, 0x1000, URZ ;  /* 0x0000100005057890 */ /* 0x000fc8000fffe0ff */
[----:B------:R-:W-:Y:S01]  /*0520*/  ULEA UR5, UR6, UR5, 0x18 ;  /* 0x0000000506057291 */ /* 0x000fe2000f8ec0ff */
[----:B------:R-:W-:Y:S02]  /*0530*/  LEA R4, R7, UR7, 0x5 ;  /* 0x0000000707047c11 */ /* 0x000fe4000f8e28ff */
[----:B------:R-:W-:Y:S02]  /*0540*/  LEA R101, R2, UR7, 0x8 ;  /* 0x0000000702657c11 */ /* 0x000fe4000f8e40ff */
[----:B------:R-:W-:Y:S02]  /*0550*/  IADD3 R102, PT, PT, R4, R73, RZ ;  /* 0x0000004904667210 */ /* 0x000fe40007ffe0ff */
[----:B------:R-:W-:Y:S02]  /*0560*/  IADD3 R103, PT, PT, R75, UR5, R74 ;  /* 0x000000054b677c10 */ /* 0x000fe4000fffe04a */
[----:B------:R-:W-:Y:S01]  /*0570*/  LEA R4, R0, UR5, 0x5 ;  /* 0x0000000500047c11 */ /* 0x000fe2000f8e28ff */
[----:B--2---:R-:W-:Y:S04]  /*0580*/  STS.128 [R102], R104 ;  /* 0x0000006866007388 */ /* 0x004fe80000000c00 */
[----:B---3--:R-:W-:Y:S01]  /*0590*/  STS.128 [R103], R108 ;  /* 0x0000006c67007388 */ /* 0x008fe20000000c00 */
[----:B------:R-:W-:Y:S06]  /*05a0*/  BAR.SYNC.DEFER_BLOCKING 0x0 ;  /* 0x0000000000007b1d */ /* 0x000fec0000010000 */
[----:B------:R-:W-:Y:S04]  /*05b0*/  LDS.128 R72, [R101] ;  /* 0x0000000065487984 */ /* 0x000fe80000000c00 */
[----:B------:R-:W0:Y:S04]  /*05c0*/  LDS.128 R80, [R4+0x10] ;  /* 0x0000100004507984 */ /* 0x000e280000000c00 */
[----:B------:R-:W1:Y:S04]  /*05d0*/  LDS.128 R76, [R4] ;  /* 0x00000000044c7984 */ /* 0x000e680000000c00 */
[----:B------:R-:W2:Y:S04]  /*05e0*/  LDS.128 R84, [R101+0x20] ;  /* 0x0000200065547984 */ /* 0x000ea80000000c00 */
[----:B------:R-:W3:Y:S04]  /*05f0*/  LDS.128 R88, [R4+0x200] ;  /* 0x0002000004587984 */ /* 0x000ee80000000c00 */
[----:B------:R-:W4:Y:S04]  /*0600*/  LDS.128 R92, [R4+0x210] ;  /* 0x00021000045c7984 */ /* 0x000f280000000c00 */
[----:B------:R-:W5:Y:S01]  /*0610*/  LDS.128 R96, [R101+0x40] ;  /* 0x0000400065607984 */ /* 0x000f620000000c00 */
[C---:B0-----:R-:W-:Y:S01]  /*0620*/  FFMA R105, R72.reuse, R80, R12 ;  /* 0x0000005048697223 */ /* 0x041fe2000000000c */
[C---:B------:R-:W-:Y:S01]  /*0630*/  FFMA R12, R72.reuse, R81, R13 ;  /* 0x00000051480c7223 */ /* 0x040fe2000000000d */
[C---:B------:R-:W-:Y:S01]  /*0640*/  FFMA R13, R72.reuse, R82, R14 ;  /* 0x00000052480d7223 */ /* 0x040fe2000000000e */
[C---:B------:R-:W-:Y:S01]  /*0650*/  FFMA R14, R72.reuse, R83, R15 ;  /* 0x00000053480e7223 */ /* 0x040fe2000000000f */
[C---:B-1----:R-:W-:Y:S01]  /*0660*/  FFMA R102, R72.reuse, R77, R9 ;  /* 0x0000004d48667223 */ /* 0x042fe20000000009 */
[C---:B------:R-:W-:Y:S01]  /*0670*/  FFMA R103, R72.reuse, R78, R10 ;  /* 0x0000004e48677223 */ /* 0x040fe2000000000a */
[C---:B------:R-:W-:Y:S01]  /*0680*/  FFMA R113, R72.reuse, R76, R8 ;  /* 0x0000004c48717223 */ /* 0x040fe20000000008 */
[----:B------:R-:W-:Y:S01]  /*0690*/  FFMA R104, R72, R79, R11 ;  /* 0x0000004f48687223 */ /* 0x000fe2000000000b */
[----:B--2---:R-:W-:Y:S01]  /*06a0*/  FFMA R107, R76, R84, R16 ;  /* 0x000000544c6b7223 */ /* 0x004fe20000000010 */
[C---:B------:R-:W-:Y:S01]  /*06b0*/  FFMA R16, R84.reuse, R77, R17 ;  /* 0x0000004d54107223 */ /* 0x040fe20000000011 */
[C---:B------:R-:W-:Y:S01]  /*06c0*/  FFMA R17, R84.reuse, R78, R18 ;  /* 0x0000004e54117223 */ /* 0x040fe20000000012 */
[----:B------:R-:W0:Y:S01]  /*06d0*/  LDS.128 R8, [R101+0x60] ;  /* 0x0000600065087984 */ /* 0x000e220000000c00 */
[----:B------:R-:W-:Y:S01]  /*06e0*/  FFMA R18, R84, R79, R19 ;  /* 0x0000004f54127223 */ /* 0x000fe20000000013 */
[----:B------:R-:W-:Y:S01]  /*06f0*/  FFMA R19, R80, R84, R20 ;  /* 0x0000005450137223 */ /* 0x000fe20000000014 */
[C---:B------:R-:W-:Y:S01]  /*0700*/  FFMA R106, R84.reuse, R81, R21 ;  /* 0x00000051546a7223 */ /* 0x040fe20000000015 */
[C---:B------:R-:W-:Y:S01]  /*0710*/  FFMA R21, R84.reuse, R82, R22 ;  /* 0x0000005254157223 */ /* 0x040fe20000000016 */
[----:B------:R-:W-:Y:S01]  /*0720*/  FFMA R20, R84, R83, R23 ;  /* 0x0000005354147223 */ /* 0x000fe20000000017 */
[C---:B---3--:R-:W-:Y:S01]  /*0730*/  FFMA R109, R73.reuse, R89, R102 ;  /* 0x00000059496d7223 */ /* 0x048fe20000000066 */
[C---:B------:R-:W-:Y:S01]  /*0740*/  FFMA R110, R73.reuse, R90, R103 ;  /* 0x0000005a496e7223 */ /* 0x040fe20000000067 */
[----:B------:R-:W-:Y:S01]  /*0750*/  FFMA R108, R88, R73, R113 ;  /* 0x00000049586c7223 */ /* 0x000fe20000000071 */
[C---:B------:R-:W-:Y:S01]  /*0760*/  FFMA R72, R73.reuse, R91, R104 ;  /* 0x0000005b49487223 */ /* 0x040fe20000000068 */
[----:B----4-:R-:W-:Y:S01]  /*0770*/  FFMA R84, R92, R73, R105 ;  /* 0x000000495c547223 */ /* 0x010fe20000000069 */
[C---:B------:R-:W-:Y:S01]  /*0780*/  FFMA R102, R73.reuse, R93, R12 ;  /* 0x0000005d49667223 */ /* 0x040fe2000000000c */
[C---:B------:R-:W-:Y:S01]  /*0790*/  FFMA R103, R73.reuse, R94, R13 ;  /* 0x0000005e49677223 */ /* 0x040fe2000000000d */
[----:B------:R-:W-:Y:S01]  /*07a0*/  FFMA R73, R73, R95, R14 ;  /* 0x0000005f49497223 */ /* 0x000fe2000000000e */
[-C--:B------:R-:W-:Y:S01]  /*07b0*/  FFMA R111, R89, R85.reuse, R16 ;  /* 0x00000055596f7223 */ /* 0x080fe20000000010 */
[----:B------:R-:W1:Y:S01]  /*07c0*/  LDS.128 R12, [R101+0x80] ;  /* 0x00008000650c7984 */ /* 0x000e620000000c00 */
[-C--:B------:R-:W-:Y:S01]  /*07d0*/  FFMA R112, R90, R85.reuse, R17 ;  /* 0x000000555a707223 */ /* 0x080fe20000000011 */
[-C--:B------:R-:W-:Y:S01]  /*07e0*/  FFMA R104, R91, R85.reuse, R18 ;  /* 0x000000555b687223 */ /* 0x080fe20000000012 */
[-C--:B------:R-:W-:Y:S01]  /*07f0*/  FFMA R105, R92, R85.reuse, R19 ;  /* 0x000000555c697223 */ /* 0x080fe20000000013 */
[-C--:B------:R-:W-:Y:S01]  /*0800*/  FFMA R113, R88, R85.reuse, R107 ;  /* 0x0000005558717223 */ /* 0x080fe2000000006b */
[----:B------:R-:W2:Y:S01]  /*0810*/  LDS.128 R16, [R101+0xa0] ;  /* 0x0000a00065107984 */ /* 0x000ea20000000c00 */
[-C--:B------:R-:W-:Y:S01]  /*0820*/  FFMA R106, R93, R85.reuse, R106 ;  /* 0x000000555d6a7223 */ /* 0x080fe2000000006a */
[-C--:B------:R-:W-:Y:S01]  /*0830*/  FFMA R107, R94, R85.reuse, R21 ;  /* 0x000000555e6b7223 */ /* 0x080fe20000000015 */
[----:B------:R-:W-:Y:S01]  /*0840*/  FFMA R85, R95, R85, R20 ;  /* 0x000000555f557223 */ /* 0x000fe20000000014 */
[----:B-----5:R-:W-:Y:S01]  /*0850*/  FFMA R20, R96, R77, R25 ;  /* 0x0000004d60147223 */ /* 0x020fe20000000019 */
[----:B------:R-:W-:Y:S01]  /*0860*/  FFMA R123, R76, R96, R24 ;  /* 0x000000604c7b7223 */ /* 0x000fe20000000018 */
[C---:B------:R-:W-:Y:S01]  /*0870*/  FFMA R21, R96.reuse, R78, R26 ;  /* 0x0000004e60157223 */ /* 0x040fe2000000001a */
[----:B------:R-:W-:Y:S01]  /*0880*/  FFMA R114, R96, R79, R27 ;  /* 0x0000004f60727223 */ /* 0x000fe2000000001b */
[----:B------:R-:W-:Y:S01]  /*0890*/  FFMA R23, R80, R96, R28 ;  /* 0x0000006050177223 */ /* 0x000fe2000000001c */
[C---:B------:R-:W-:Y:S01]  /*08a0*/  FFMA R22, R96.reuse, R81, R29 ;  /* 0x0000005160167223 */ /* 0x040fe2000000001d */
[CC--:B------:R-:W-:Y:S01]  /*08b0*/  FFMA R25, R96.reuse, R82.reuse, R30 ;  /* 0x0000005260197223 */ /* 0x0c0fe2000000001e */
[----:B------:R-:W-:Y:S01]  /*08c0*/  FFMA R24, R96, R83, R31 ;  /* 0x0000005360187223 */ /* 0x000fe2000000001f */
[-C--:B------:R-:W-:Y:S01]  /*08d0*/  FFMA R123, R88, R97.reuse, R123 ;  /* 0x00000061587b7223 */ /* 0x080fe2000000007b */
[-C--:B------:R-:W-:Y:S01]  /*08e0*/  FFMA R121, R89, R97.reuse, R20 ;  /* 0x0000006159797223 */ /* 0x080fe20000000014 */
[-C--:B------:R-:W-:Y:S01]  /*08f0*/  FFMA R120, R90, R97.reuse, R21 ;  /* 0x000000615a787223 */ /* 0x080fe20000000015 */
[-C--:B------:R-:W-:Y:S01]  /*0900*/  FFMA R114, R91, R97.reuse, R114 ;  /* 0x000000615b727223 */ /* 0x080fe20000000072 */
[-C--:B------:R-:W-:Y:S01]  /*0910*/  FFMA R116, R92, R97.reuse, R23 ;  /* 0x000000615c747223 */ /* 0x080fe20000000017 */
[-C--:B------:R-:W-:Y:S01]  /*0920*/  FFMA R115, R93, R97.reuse, R22 ;  /* 0x000000615d737223 */ /* 0x080fe20000000016 */
[-C--:B------:R-:W-:Y:S01]  /*0930*/  FFMA R96, R94, R97.reuse, R25 ;  /* 0x000000615e607223 */ /* 0x080fe20000000019 */
[----:B------:R-:W-:Y:S01]  /*0940*/  FFMA R97, R95, R97, R24 ;  /* 0x000000615f617223 */ /* 0x000fe20000000018 */
[----:B0-----:R-:W-:Y:S01]  /*0950*/  FFMA R29, R8, R82, R38 ;  /* 0x00000052081d7223 */ /* 0x001fe20000000026 */
[----:B------:R-:W-:Y:S01]  /*0960*/  FFMA R25, R76, R8, R32 ;  /* 0x000000084c197223 */ /* 0x000fe20000000020 */
[C---:B------:R-:W-:Y:S01]  /*0970*/  FFMA R24, R8.reuse, R77, R33 ;  /* 0x0000004d08187223 */ /* 0x040fe20000000021 */
[C---:B------:R-:W-:Y:S01]  /*0980*/  FFMA R27, R8.reuse, R78, R34 ;  /* 0x0000004e081b7223 */ /* 0x040fe20000000022 */
[----:B------:R-:W-:Y:S01]  /*0990*/  FFMA R122, R8, R79, R35 ;  /* 0x0000004f087a7223 */ /* 0x000fe20000000023 */
[----:B------:R-:W-:Y:S01]  /*09a0*/  FFMA R119, R80, R8, R36 ;  /* 0x0000000850777223 */ /* 0x000fe20000000024 */
[C---:B------:R-:W-:Y:S01]  /*09b0*/  FFMA R26, R8.reuse, R81, R37 ;  /* 0x00000051081a7223 */ /* 0x040fe20000000025 */
[----:B------:R-:W-:Y:S01]  /*09c0*/  FFMA R118, R8, R83, R39 ;  /* 0x0000005308767223 */ /* 0x000fe20000000027 */
[----:B------:R-:W0:Y:S01]  /*09d0*/  LDS.128 R20, [R101+0xc0] ;  /* 0x0000c00065147984 */ /* 0x000e220000000c00 */
[-C--:B------:R-:W-:Y:S01]  /*09e0*/  FFMA R8, R94, R9.reuse, R29 ;  /* 0x000000095e087223 */ /* 0x080fe2000000001d */
[-C--:B------:R-:W-:Y:S01]  /*09f0*/  FFMA R35, R88, R9.reuse, R25 ;  /* 0x0000000958237223 */ /* 0x080fe20000000019 */
[-C--:B------:R-:W-:Y:S01]  /*0a00*/  FFMA R33, R89, R9.reuse, R24 ;  /* 0x0000000959217223 */ /* 0x080fe20000000018 */
[-C--:B------:R-:W-:Y:S01]  /*0a10*/  FFMA R32, R90, R9.reuse, R27 ;  /* 0x000000095a207223 */ /* 0x080fe2000000001b */
[-C--:B------:R-:W-:Y:S01]  /*0a20*/  FFMA R122, R91, R9.reuse, R122 ;  /* 0x000000095b7a7223 */ /* 0x080fe2000000007a */
[-C--:B------:R-:W-:Y:S01]  /*0a30*/  FFMA R119, R92, R9.reuse, R119 ;  /* 0x000000095c777223 */ /* 0x080fe20000000077 */
[----:B-1----:R-:W-:Y:S01]  /*0a40*/  FFMA R29, R12, R78, R42 ;  /* 0x0000004e0c1d7223 */ /* 0x002fe2000000002a */
[-C--:B------:R-:W-:Y:S01]  /*0a50*/  FFMA R117, R93, R9.reuse, R26 ;  /* 0x000000095d757223 */ /* 0x080fe2000000001a */
[----:B------:R-:W-:Y:S01]  /*0a60*/  FFMA R118, R95, R9, R118 ;  /* 0x000000095f767223 */ /* 0x000fe20000000076 */
[----:B------:R-:W-:Y:S01]  /*0a70*/  FFMA R9, R76, R12, R40 ;  /* 0x0000000c4c097223 */ /* 0x000fe20000000028 */
[----:B------:R-:W-:Y:S01]  /*0a80*/  FFMA R34, R90, R13, R29 ;  /* 0x0000000d5a227223 */ /* 0x000fe2000000001d */
[C---:B------:R-:W-:Y:S01]  /*0a90*/  FFMA R28, R12.reuse, R77, R41 ;  /* 0x0000004d0c1c7223 */ /* 0x040fe20000000029 */
[C---:B------:R-:W-:Y:S01]  /*0aa0*/  FFMA R30, R12.reuse, R79, R43 ;  /* 0x0000004f0c1e7223 */ /* 0x040fe2000000002b */
[----:B------:R-:W-:Y:S01]  /*0ab0*/  FFMA R31, R12, R82, R46 ;  /* 0x000000520c1f7223 */ /* 0x000fe2000000002e */
[----:B------:R-:W1:Y:S01]  /*0ac0*/  LDS.128 R24, [R101+0xe0] ;  /* 0x0000e00065187984 */ /* 0x000e620000000c00 */
[----:B--2---:R-:W-:Y:S01]  /*0ad0*/  FFMA R29, R76, R16, R48 ;  /* 0x000000104c1d7223 */ /* 0x004fe20000000030 */
[----:B------:R-:W-:Y:S01]  /*0ae0*/  FFMA R36, R12, R83, R47 ;  /* 0x000000530c247223 */ /* 0x000fe2000000002f */
[----:B------:R-:W-:Y:S01]  /*0af0*/  FFMA R41, R80, R12, R44 ;  /* 0x0000000c50297223 */ /* 0x000fe2000000002c */
[----:B------:R-:W-:Y:S01]  /*0b00*/  FFMA R40, R12, R81, R45 ;  /* 0x000000510c287223 */ /* 0x000fe2000000002d */
[-C--:B------:R-:W-:Y:S01]  /*0b10*/  FFMA R47, R88, R13.reuse, R9 ;  /* 0x0000000d582f7223 */ /* 0x080fe20000000009 */
[----:B------:R-:W-:Y:S01]  /*0b20*/  FFMA R43, R80, R16, R52 ;  /* 0x00000010502b7223 */ /* 0x000fe20000000034 */
[-C--:B------:R-:W-:Y:S01]  /*0b30*/  FFMA R45, R89, R13.reuse, R28 ;  /* 0x0000000d592d7223 */ /* 0x080fe2000000001c */
[-C--:B------:R-:W-:Y:S01]  /*0b40*/  FFMA R9, R91, R13.reuse, R30 ;  /* 0x0000000d5b097223 */ /* 0x080fe2000000001e */
[----:B------:R-:W-:Y:S01]  /*0b50*/  FFMA R12, R94, R13, R31 ;  /* 0x0000000d5e0c7223 */ /* 0x000fe2000000001f */
[----:B------:R-:W-:Y:S01]  /*0b60*/  FFMA R52, R88, R17, R29 ;  /* 0x0000001158347223 */ /* 0x000fe2000000001d */
[-C--:B------:R-:W-:Y:S01]  /*0b70*/  FFMA R41, R92, R13.reuse, R41 ;  /* 0x0000000d5c297223 */ /* 0x080fe20000000029 */
[----:B------:R-:W2:Y:S01]  /*0b80*/  LDS.128 R28, [R4+0x400] ;  /* 0x00040000041c7984 */ /* 0x000ea20000000c00 */
[-C--:B------:R-:W-:Y:S01]  /*0b90*/  FFMA R40, R93, R13.reuse, R40 ;  /* 0x0000000d5d287223 */ /* 0x080fe20000000028 */
[----:B------:R-:W-:Y:S01]  /*0ba0*/  FFMA R13, R95, R13, R36 ;  /* 0x0000000d5f0d7223 */ /* 0x000fe20000000024 */
[C---:B------:R-:W-:Y:S01]  /*0bb0*/  FFMA R48, R16.reuse, R77, R49 ;  /* 0x0000004d10307223 */ /* 0x040fe20000000031 */
[C---:B------:R-:W-:Y:S01]  /*0bc0*/  FFMA R37, R16.reuse, R78, R50 ;  /* 0x0000004e10257223 */ /* 0x040fe20000000032 */
[C---:B------:R-:W-:Y:S01]  /*0bd0*/  FFMA R44, R16.reuse, R79, R51 ;  /* 0x0000004f102c7223 */ /* 0x040fe20000000033 */
[C---:B------:R-:W-:Y:S01]  /*0be0*/  FFMA R42, R16.reuse, R81, R53 ;  /* 0x00000051102a7223 */ /* 0x040fe20000000035 */
[C---:B------:R-:W-:Y:S01]  /*0bf0*/  FFMA R39, R16.reuse, R82, R54 ;  /* 0x0000005210277223 */ /* 0x040fe20000000036 */
[----:B------:R-:W-:Y:S01]  /*0c00*/  FFMA R36, R16, R83, R55 ;  /* 0x0000005310247223 */ /* 0x000fe20000000037 */
        /* <DEDUP_REMOVED lines=8> */
[C---:B------:R-:W-:Y:S01]  /*0c90*/  FFMA R50, R20.reuse, R81, R61 ;  /* 0x0000005114327223 */ /* 0x040fe2000000003d */
[C---:B------:R-:W-:Y:S01]  /*0ca0*/  FFMA R36, R20.reuse, R77, R57 ;  /* 0x0000004d14247223 */ /* 0x040fe20000000039 */
[C---:B------:R-:W-:Y:S01]  /*0cb0*/  FFMA R51, R20.reuse, R78, R58 ;  /* 0x0000004e14337223 */ /* 0x040fe2000000003a */
[----:B------:R-:W-:Y:S01]  /*0cc0*/  FFMA R38, R20, R79, R59 ;  /* 0x0000004f14267223 */ /* 0x000fe2000000003b */
[----:B------:R-:W-:Y:S01]  /*0cd0*/  FFMA R39, R80, R20, R60 ;  /* 0x0000001450277223 */ /* 0x000fe2000000003c */
        /* <DEDUP_REMOVED lines=10> */
[----:B-1----:R-:W-:Y:S01]  /*0d80*/  FFMA R21, R76, R24, R64 ;  /* 0x000000184c157223 */ /* 0x002fe20000000040 */
[C---:B------:R-:W-:Y:S01]  /*0d90*/  FFMA R36, R24.reuse, R77, R65 ;  /* 0x0000004d18247223 */ /* 0x040fe20000000041 */
[C---:B------:R-:W-:Y:S01]  /*0da0*/  FFMA R55, R24.reuse, R78, R66 ;  /* 0x0000004e18377223 */ /* 0x040fe20000000042 */
[----:B------:R-:W-:Y:S01]  /*0db0*/  FFMA R58, R24, R81, R69 ;  /* 0x00000051183a7223 */ /* 0x000fe20000000045 */
[-C--:B------:R-:W-:Y:S01]  /*0dc0*/  FFMA R69, R88, R25.reuse, R21 ;  /* 0x0000001958457223 */ /* 0x080fe20000000015 */
[----:B------:R-:W-:Y:S01]  /*0dd0*/  FFMA R59, R24, R82, R70 ;  /* 0x00000052183b7223 */ /* 0x000fe20000000046 */
[-C--:B------:R-:W-:Y:S01]  /*0de0*/  FFMA R89, R89, R25.reuse, R36 ;  /* 0x0000001959597223 */ /* 0x080fe20000000024 */
[----:B------:R-:W-:Y:S01]  /*0df0*/  FFMA R21, R90, R25, R55 ;  /* 0x000000195a157223 */ /* 0x000fe20000000037 */
[C---:B------:R-:W-:Y:S01]  /*0e00*/  FFMA R56, R24.reuse, R79, R67 ;  /* 0x0000004f18387223 */ /* 0x040fe20000000043 */
[----:B------:R-:W-:Y:S01]  /*0e10*/  FFMA R82, R24, R83, R71 ;  /* 0x0000005318527223 */ /* 0x000fe20000000047 */
[----:B------:R-:W0:Y:S01]  /*0e20*/  LDS.128 R36, [R4+0x410] ;  /* 0x0004100004247984 */ /* 0x000e220000000c00 */
[----:B--2---:R-:W-:Y:S01]  /*0e30*/  FFMA R65, R28, R22, R54 ;  /* 0x000000161c417223 */ /* 0x004fe20000000036 */
[----:B------:R-:W-:Y:S01]  /*0e40*/  FFMA R90, R74, R29, R109 ;  /* 0x0000001d4a5a7223 */ /* 0x000fe2000000006d */
[----:B------:R-:W-:Y:S01]  /*0e50*/  FFMA R57, R80, R24, R68 ;  /* 0x0000001850397223 */ /* 0x000fe20000000044 */
[-C--:B------:R-:W-:Y:S01]  /*0e60*/  FFMA R79, R28, R10.reuse, R35 ;  /* 0x0000000a1c4f7223 */ /* 0x080fe20000000023 */
[-C--:B------:R-:W-:Y:S01]  /*0e70*/  FFMA R71, R29, R10.reuse, R33 ;  /* 0x0000000a1d477223 */ /* 0x080fe20000000021 */
[C---:B------:R-:W-:Y:S01]  /*0e80*/  FFMA R54, R30.reuse, R10, R32 ;  /* 0x0000000a1e367223 */ /* 0x040fe20000000020 */
[----:B------:R-:W-:Y:S01]  /*0e90*/  FFMA R109, R30, R14, R34 ;  /* 0x0000000e1e6d7223 */ /* 0x000fe20000000022 */
[-C--:B------:R-:W-:Y:S01]  /*0ea0*/  FFMA R62, R92, R25.reuse, R57 ;  /* 0x000000195c3e7223 */ /* 0x080fe20000000039 */
[----:B------:R-:W1:Y:S01]  /*0eb0*/  LDS.128 R32, [R4+0x600] ;  /* 0x0006000004207984 */ /* 0x000e620000000c00 */
[-C--:B------:R-:W-:Y:S01]  /*0ec0*/  FFMA R91, R91, R25.reuse, R56 ;  /* 0x000000195b5b7223 */ /* 0x080fe20000000038 */
[-C--:B------:R-:W-:Y:S01]  /*0ed0*/  FFMA R93, R93, R25.reuse, R58 ;  /* 0x000000195d5d7223 */ /* 0x080fe2000000003a */
[-C--:B------:R-:W-:Y:S01]  /*0ee0*/  FFMA R92, R94, R25.reuse, R59 ;  /* 0x000000195e5c7223 */ /* 0x080fe2000000003b */
[----:B------:R-:W-:Y:S01]  /*0ef0*/  FFMA R82, R95, R25, R82 ;  /* 0x000000195f527223 */ /* 0x000fe20000000052 */
[----:B------:R-:W2:Y:S01]  /*0f00*/  LDS.128 R56, [R4+0x610] ;  /* 0x0006100004387984 */ /* 0x000ea20000000c00 */
[C---:B------:R-:W-:Y:S01]  /*0f10*/  FFMA R25, R28.reuse, R26, R69 ;  /* 0x0000001a1c197223 */ /* 0x040fe20000000045 */
[C---:B------:R-:W-:Y:S01]  /*0f20*/  FFMA R81, R28.reuse, R74, R108 ;  /* 0x0000004a1c517223 */ /* 0x040fe2000000006c */
[C---:B------:R-:W-:Y:S01]  /*0f30*/  FFMA R80, R28.reuse, R86, R113 ;  /* 0x000000561c507223 */ /* 0x040fe20000000071 */
[C---:B------:R-:W-:Y:S01]  /*0f40*/  FFMA R67, R28.reuse, R98, R123 ;  /* 0x000000621c437223 */ /* 0x040fe2000000007b */
[C---:B------:R-:W-:Y:S01]  /*0f50*/  FFMA R78, R28.reuse, R14, R47 ;  /* 0x0000000e1c4e7223 */ /* 0x040fe2000000002f */
[----:B------:R-:W-:Y:S01]  /*0f60*/  FFMA R77, R28, R18, R52 ;  /* 0x000000121c4d7223 */ /* 0x000fe20000000034 */
[C---:B------:R-:W-:Y:S01]  /*0f70*/  FFMA R76, R29.reuse, R86, R111 ;  /* 0x000000561d4c7223 */ /* 0x040fe2000000006f */
[C---:B------:R-:W-:Y:S01]  /*0f80*/  FFMA R121, R29.reuse, R98, R121 ;  /* 0x000000621d797223 */ /* 0x040fe20000000079 */
[C---:B------:R-:W-:Y:S01]  /*0f90*/  FFMA R70, R29.reuse, R14, R45 ;  /* 0x0000000e1d467223 */ /* 0x040fe2000000002d */
[C---:B------:R-:W-:Y:S01]  /*0fa0*/  FFMA R69, R29.reuse, R18, R48 ;  /* 0x000000121d457223 */ /* 0x040fe20000000030 */
[C---:B------:R-:W-:Y:S01]  /*0fb0*/  FFMA R24, R29.reuse, R22, R53 ;  /* 0x000000161d187223 */ /* 0x040fe20000000035 */
[----:B------:R-:W-:Y:S01]  /*0fc0*/  FFMA R55, R29, R26, R89 ;  /* 0x0000001a1d377223 */ /* 0x000fe20000000059 */
[----:B------:R-:W-:Y:S01]  /*0fd0*/  FFMA R88, R74, R30, R110 ;  /* 0x0000001e4a587223 */ /* 0x000fe2000000006e */
        /* <DEDUP_REMOVED lines=10> */
[C---:B------:R-:W-:Y:S01]  /*1080*/  FFMA R89, R31.reuse, R18, R44 ;  /* 0x000000121f597223 */ /* 0x040fe2000000002c */
[C---:B------:R-:W-:Y:S01]  /*1090*/  FFMA R66, R31.reuse, R22, R20 ;  /* 0x000000161f427223 */ /* 0x040fe20000000014 */
[----:B------:R-:W-:Y:S01]  /*10a0*/  FFMA R48, R31, R26, R91 ;  /* 0x0000001a1f307223 */ /* 0x000fe2000000005b */
[----:B0-----:R-:W-:Y:S01]  /*10b0*/  FFMA R46, R36, R74, R84 ;  /* 0x0000004a242e7223 */ /* 0x001fe20000000054 */
[----:B------:R-:W-:Y:S01]  /*10c0*/  FFMA R9, R38, R86, R107 ;  /* 0x0000005626097223 */ /* 0x000fe2000000006b */
[-C--:B------:R-:W-:Y:S01]  /*10d0*/  FFMA R44, R36, R98.reuse, R116 ;  /* 0x00000062242c7223 */ /* 0x080fe20000000074 */
[CC--:B------:R-:W-:Y:S01]  /*10e0*/  FFMA R111, R37.reuse, R98.reuse, R115 ;  /* 0x00000062256f7223 */ /* 0x0c0fe20000000073 */
[----:B------:R-:W-:Y:S01]  /*10f0*/  FFMA R84, R38, R98, R96 ;  /* 0x0000006226547223 */ /* 0x000fe20000000060 */
[C---:B------:R-:W-:Y:S01]  /*1100*/  FFMA R110, R37.reuse, R10, R117 ;  /* 0x0000000a256e7223 */ /* 0x040fe20000000075 */
[-C--:B------:R-:W-:Y:S01]  /*1110*/  FFMA R113, R36, R18.reuse, R43 ;  /* 0x0000001224717223 */ /* 0x080fe2000000002b */
[-C--:B------:R-:W-:Y:S01]  /*1120*/  FFMA R107, R37, R18.reuse, R42 ;  /* 0x00000012256b7223 */ /* 0x080fe2000000002a */
[-C--:B------:R-:W-:Y:S01]  /*1130*/  FFMA R68, R38, R18.reuse, R16 ;  /* 0x0000001226447223 */ /* 0x080fe20000000010 */
[----:B------:R-:W-:Y:S01]  /*1140*/  FFMA R91, R39, R18, R17 ;  /* 0x00000012275b7223 */ /* 0x000fe20000000011 */
[C---:B------:R-:W-:Y:S01]  /*1150*/  FFMA R94, R37.reuse, R26, R93 ;  /* 0x0000001a255e7223 */ /* 0x040fe2000000005d */
[C---:B------:R-:W-:Y:S01]  /*1160*/  FFMA R102, R74.reuse, R37, R102 ;  /* 0x000000254a667223 */ /* 0x040fe20000000066 */
[C---:B------:R-:W-:Y:S01]  /*1170*/  FFMA R60, R74.reuse, R38, R103 ;  /* 0x000000264a3c7223 */ /* 0x040fe20000000067 */
[----:B------:R-:W-:Y:S01]  /*1180*/  FFMA R112, R74, R39, R73 ;  /* 0x000000274a707223 */ /* 0x000fe20000000049 */
[-C--:B------:R-:W-:Y:S01]  /*1190*/  FFMA R20, R36, R86.reuse, R105 ;  /* 0x0000005624147223 */ /* 0x080fe20000000069 */
[-C--:B------:R-:W-:Y:S01]  /*11a0*/  FFMA R21, R37, R86.reuse, R106 ;  /* 0x0000005625157223 */ /* 0x080fe2000000006a */
[C---:B------:R-:W-:Y:S01]  /*11b0*/  FFMA R45, R39.reuse, R86, R85 ;  /* 0x00000056272d7223 */ /* 0x040fe20000000055 */
[----:B------:R-:W-:Y:S01]  /*11c0*/  FFMA R98, R39, R98, R97 ;  /* 0x0000006227627223 */ /* 0x000fe20000000061 */
[----:B------:R-:W-:Y:S01]  /*11d0*/  FFMA R52, R38, R10, R8 ;  /* 0x0000000a26347223 */ /* 0x000fe20000000008 */
[-C--:B------:R-:W-:Y:S01]  /*11e0*/  FFMA R117, R36, R14.reuse, R41 ;  /* 0x0000000e24757223 */ /* 0x080fe20000000029 */
[-C--:B------:R-:W-:Y:S01]  /*11f0*/  FFMA R116, R37, R14.reuse, R40 ;  /* 0x0000000e25747223 */ /* 0x080fe20000000028 */
[-C--:B------:R-:W-:Y:S01]  /*1200*/  FFMA R115, R38, R14.reuse, R12 ;  /* 0x0000000e26737223 */ /* 0x080fe2000000000c */
[----:B------:R-:W-:Y:S01]  /*1210*/  FFMA R114, R39, R14, R13 ;  /* 0x0000000e27727223 */ /* 0x000fe2000000000d */
[-C--:B------:R-:W-:Y:S01]  /*1220*/  FFMA R96, R37, R22.reuse, R50 ;  /* 0x0000001625607223 */ /* 0x080fe20000000032 */
[C---:B------:R-:W-:Y:S01]  /*1230*/  FFMA R95, R39.reuse, R22, R49 ;  /* 0x00000016275f7223 */ /* 0x040fe20000000031 */
[-C--:B------:R-:W-:Y:S01]  /*1240*/  FFMA R62, R36, R26.reuse, R62 ;  /* 0x0000001a243e7223 */ /* 0x080fe2000000003e */
[-C--:B------:R-:W-:Y:S01]  /*1250*/  FFMA R92, R38, R26.reuse, R92 ;  /* 0x0000001a265c7223 */ /* 0x080fe2000000005c */
[----:B------:R-:W-:Y:S01]  /*1260*/  FFMA R93, R39, R26, R82 ;  /* 0x0000001a275d7223 */ /* 0x000fe20000000052 */
[C---:B-1----:R-:W-:Y:S01]  /*1270*/  FFMA R18, R32.reuse, R23, R65 ;  /* 0x0000001720127223 */ /* 0x042fe20000000041 */
[C---:B------:R-:W-:Y:S01]  /*1280*/  FFMA R16, R32.reuse, R27, R25 ;  /* 0x0000001b20107223 */ /* 0x040fe20000000019 */
        /* <DEDUP_REMOVED lines=30> */
[----:B------:R-:W-:Y:S01]  /*1470*/  LDS.128 R28, [R101+0x10] ;  /* 0x00001000651c7984 */ /* 0x000fe20000000c00 */
[-C--:B------:R-:W-:Y:S01]  /*1480*/  FFMA R63, R36, R22.reuse, R63 ;  /* 0x00000016243f7223 */ /* 0x080fe2000000003f */
[----:B------:R-:W-:Y:S01]  /*1490*/  FFMA R61, R38, R22, R61 ;  /* 0x00000016263d7223 */ /* 0x000fe2000000003d */
[-C--:B------:R-:W-:Y:S01]  /*14a0*/  FFMA R119, R36, R10.reuse, R119 ;  /* 0x0000000a24777223 */ /* 0x080fe20000000077 */
[----:B------:R-:W0:Y:S01]  /*14b0*/  LDS.128 R32, [R4+0x810] ;  /* 0x0008100004207984 */ /* 0x000e220000000c00 */
[----:B------:R-:W-:Y:S01]  /*14c0*/  FFMA R118, R39, R10, R118 ;  /* 0x0000000a27767223 */ /* 0x000fe20000000076 */
[----:B--2---:R-:W-:Y:S01]  /*14d0*/  FFMA R22, R58, R87, R9 ;  /* 0x000000573a167223 */ /* 0x004fe20000000009 */
[C---:B------:R-:W-:Y:S01]  /*14e0*/  FFMA R103, R56.reuse, R75, R46 ;  /* 0x0000004b38677223 */ /* 0x040fe2000000002e */
[----:B------:R-:W1:Y:S01]  /*14f0*/  LDS.128 R40, [R4+0x800] ;  /* 0x0008000004287984 */ /* 0x000e620000000c00 */
[----:B------:R-:W-:Y:S01]  /*1500*/  FFMA R10, R59, R87, R45 ;  /* 0x000000573b0a7223 */ /* 0x000fe2000000002d */
[C---:B------:R-:W-:Y:S01]  /*1510*/  FFMA R9, R56.reuse, R99, R44 ;  /* 0x0000006338097223 */ /* 0x040fe2000000002c */
[C---:B------:R-:W-:Y:S01]  /*1520*/  FFMA R60, R75.reuse, R58, R60 ;  /* 0x0000003a4b3c7223 */ /* 0x040fe2000000003c */
[----:B------:R-:W2:Y:S01]  /*1530*/  LDS.128 R36, [R101+0x30] ;  /* 0x0000300065247984 */ /* 0x000ea20000000c00 */
[C---:B------:R-:W-:Y:S01]  /*1540*/  FFMA R102, R75.reuse, R57, R102 ;  /* 0x000000394b667223 */ /* 0x040fe20000000066 */
[----:B------:R-:W-:Y:S01]  /*1550*/  FFMA R112, R75, R59, R112 ;  /* 0x0000003b4b707223 */ /* 0x000fe20000000070 */
[-C--:B------:R-:W-:Y:S01]  /*1560*/  FFMA R20, R56, R87.reuse, R20 ;  /* 0x0000005738147223 */ /* 0x080fe20000000014 */
[----:B------:R-:W3:Y:S01]  /*1570*/  LDS.128 R44, [R101+0x50] ;  /* 0x00005000652c7984 */ /* 0x000ee20000000c00 */
[C---:B------:R-:W-:Y:S01]  /*1580*/  FFMA R21, R57.reuse, R87, R21 ;  /* 0x0000005739157223 */ /* 0x040fe20000000015 */
[----:B------:R-:W-:Y:S01]  /*1590*/  FFMA R75, R58, R11, R52 ;  /* 0x0000000b3a4b7223 */ /* 0x000fe20000000034 */
[-C--:B------:R-:W-:Y:S01]  /*15a0*/  FFMA R113, R56, R19.reuse, R113 ;  /* 0x0000001338717223 */ /* 0x080fe20000000071 */
[----:B------:R-:W4:Y:S01]  /*15b0*/  LDS.128 R52, [R101+0x70] ;  /* 0x0000700065347984 */ /* 0x000f220000000c00 */
[-C--:B------:R-:W-:Y:S01]  /*15c0*/  FFMA R107, R57, R19.reuse, R107 ;  /* 0x00000013396b7223 */ /* 0x080fe2000000006b */
[CC--:B------:R-:W-:Y:S01]  /*15d0*/  FFMA R87, R58.reuse, R19.reuse, R68 ;  /* 0x000000133a577223 */ /* 0x0c0fe20000000044 */
[----:B------:R-:W-:Y:S01]  /*15e0*/  FFMA R91, R59, R19, R91 ;  /* 0x000000133b5b7223 */ /* 0x000fe2000000005b */
[-C--:B------:R-:W-:Y:S01]  /*15f0*/  FFMA R111, R57, R99.reuse, R111 ;  /* 0x00000063396f7223 */ /* 0x080fe2000000006f */
[-C--:B------:R-:W-:Y:S01]  /*1600*/  FFMA R84, R58, R99.reuse, R84 ;  /* 0x000000633a547223 */ /* 0x080fe20000000054 */
[----:B------:R-:W-:Y:S01]  /*1610*/  FFMA R98, R59, R99, R98 ;  /* 0x000000633b627223 */ /* 0x000fe20000000062 */
[C---:B------:R-:W-:Y:S01]  /*1620*/  FFMA R119, R56.reuse, R11, R119 ;  /* 0x0000000b38777223 */ /* 0x040fe20000000077 */
[-C--:B------:R-:W-:Y:S01]  /*1630*/  FFMA R117, R56, R15.reuse, R117 ;  /* 0x0000000f38757223 */ /* 0x080fe20000000075 */
[-C--:B------:R-:W-:Y:S01]  /*1640*/  FFMA R116, R57, R15.reuse, R116 ;  /* 0x0000000f39747223 */ /* 0x080fe20000000074 */
[-C--:B------:R-:W-:Y:S01]  /*1650*/  FFMA R115, R58, R15.reuse, R115 ;  /* 0x0000000f3a737223 */ /* 0x080fe20000000073 */
[----:B------:R-:W-:Y:S01]  /*1660*/  FFMA R114, R59, R15, R114 ;  /* 0x0000000f3b727223 */ /* 0x000fe20000000072 */
[-C--:B------:R-:W-:Y:S01]  /*1670*/  FFMA R19, R56, R23.reuse, R63 ;  /* 0x0000001738137223 */ /* 0x080fe2000000003f */
[----:B------:R-:W5:Y:S01]  /*1680*/  LDS.128 R76, [R101+0x90] ;  /* 0x00009000654c7984 */ /* 0x000f620000000c00 */
[----:B------:R-:W-:Y:S01]  /*1690*/  FFMA R15, R58, R23, R61 ;  /* 0x000000173a0f7223 */ /* 0x000fe2000000003d */
[----:B------:R-:W-:Y:S01]  /*16a0*/  FFMA R56, R56, R27, R62 ;  /* 0x0000001b38387223 */ /* 0x000fe2000000003e */
[-C--:B------:R-:W-:Y:S01]  /*16b0*/  FFMA R96, R57, R23.reuse, R96 ;  /* 0x0000001739607223 */ /* 0x080fe20000000060 */
[----:B------:R-:W5:Y:S01]  /*16c0*/  LDS.128 R80, [R101+0xb0] ;  /* 0x0000b00065507984 */ /* 0x000f620000000c00 */
[----:B------:R-:W-:Y:S01]  /*16d0*/  FFMA R95, R59, R23, R95 ;  /* 0x000000173b5f7223 */ /* 0x000fe2000000005f */
[-C--:B------:R-:W-:Y:S01]  /*16e0*/  FFMA R94, R57, R27.reuse, R94 ;  /* 0x0000001b395e7223 */ /* 0x080fe2000000005e */
[-C--:B------:R-:W-:Y:S01]  /*16f0*/  FFMA R92, R58, R27.reuse, R92 ;  /* 0x0000001b3a5c7223 */ /* 0x080fe2000000005c */
[----:B------:R-:W-:Y:S01]  /*1700*/  LDS.128 R68, [R101+0xf0] ;  /* 0x0000f00065447984 */ /* 0x000fe20000000c00 */
[----:B------:R-:W-:Y:S01]  /*1710*/  FFMA R93, R59, R27, R93 ;  /* 0x0000001b3b5d7223 */ /* 0x000fe2000000005d */
[----:B------:R-:W-:Y:S01]  /*1720*/  FFMA R110, R57, R11, R110 ;  /* 0x0000000b396e7223 */ /* 0x000fe2000000006e */
[C---:B0-----:R-:W-:Y:S01]  /*1730*/  FFMA R99, R28.reuse, R34, R60 ;  /* 0x000000221c637223 */ /* 0x041fe2000000003c */
[C---:B------:R-:W-:Y:S01]  /*1740*/  FFMA R103, R28.reuse, R32, R103 ;  /* 0x000000201c677223 */ /* 0x040fe20000000067 */
[----:B------:R0:W0:Y:S01]  /*1750*/  LDS.128 R60, [R101+0xd0] ;  /* 0x0000d000653c7984 */ /* 0x0000220000000c00 */
[C---:B------:R-:W-:Y:S01]  /*1760*/  FFMA R102, R28.reuse, R33, R102 ;  /* 0x000000211c667223 */ /* 0x040fe20000000066 */
[C---:B-1----:R-:W-:Y:S01]  /*1770*/  FFMA R106, R28.reuse, R40, R106 ;  /* 0x000000281c6a7223 */ /* 0x042fe2000000006a */
[C---:B------:R-:W-:Y:S01]  /*1780*/  FFMA R90, R28.reuse, R41, R90 ;  /* 0x000000291c5a7223 */ /* 0x040fe2000000005a */
[C---:B------:R-:W-:Y:S01]  /*1790*/  FFMA R88, R28.reuse, R42, R88 ;  /* 0x0000002a1c587223 */ /* 0x040fe20000000058 */
[C---:B------:R-:W-:Y:S01]  /*17a0*/  FFMA R86, R28.reuse, R43, R86 ;  /* 0x0000002b1c567223 */ /* 0x040fe20000000056 */
[----:B------:R-:W-:Y:S01]  /*17b0*/  FFMA R112, R28, R35, R112 ;  /* 0x000000231c707223 */ /* 0x000fe20000000070 */
[----:B------:R-:W-:Y:S01]  /*17c0*/  FFMA R118, R59, R11, R118 ;  /* 0x0000000b3b767223 */ /* 0x000fe20000000076 */
[----:B--2---:R-:W-:Y:S01]  /*17d0*/  FFMA R23, R36, R35, R10 ;  /* 0x0000002324177223 */ /* 0x004fe2000000000a */
[----:B------:R-:W-:Y:S01]  /*17e0*/  FFMA R105, R40, R36, R105 ;  /* 0x0000002428697223 */ /* 0x000fe20000000069 */
[----:B---3--:R-:W-:Y:S01]  /*17f0*/  FFMA R27, R44, R43, R8 ;  /* 0x0000002b2c1b7223 */ /* 0x008fe20000000008 */
[----:B------:R-:W-:Y:S01]  /*1800*/  FFMA R28, R32, R44, R9 ;  /* 0x0000002c201c7223 */ /* 0x000fe20000000009 */
[----:B------:R-:W-:Y:S01]  /*1810*/  FFMA R65, R36, R41, R65 ;  /* 0x0000002924417223 */ /* 0x000fe20000000041 */
[----:B------:R-:W1:Y:S01]  /*1820*/  LDS.128 R8, [R4+0xa00] ;  /* 0x000a000004087984 */ /* 0x000e620000000c00 */
[----:B----4-:R-:W-:Y:S01]  /*1830*/  FFMA R57, R40, R52, R12 ;  /* 0x0000003428397223 */ /* 0x010fe2000000000c */
[-C--:B------:R-:W-:Y:S01]  /*1840*/  FFMA R12, R52, R42.reuse, R97 ;  /* 0x0000002a340c7223 */ /* 0x080fe20000000061 */
[C---:B------:R-:W-:Y:S01]  /*1850*/  FFMA R64, R36.reuse, R42, R64 ;  /* 0x0000002a24407223 */ /* 0x040fe20000000040 */
[----:B------:R-:W-:Y:S01]  /*1860*/  FFMA R104, R36, R43, R104 ;  /* 0x0000002b24687223 */ /* 0x000fe20000000068 */
[----:B------:R-:W-:Y:S01]  /*1870*/  FFMA R20, R32, R36, R20 ;  /* 0x0000002420147223 */ /* 0x000fe20000000014 */
[C---:B------:R-:W-:Y:S01]  /*1880*/  FFMA R21, R36.reuse, R33, R21 ;  /* 0x0000002124157223 */ /* 0x040fe20000000015 */
[----:B------:R-:W-:Y:S01]  /*1890*/  FFMA R22, R36, R34, R22 ;  /* 0x0000002224167223 */ /* 0x000fe20000000016 */
[C---:B------:R-:W-:Y:S01]  /*18a0*/  FFMA R97, R52.reuse, R35, R118 ;  /* 0x0000002334617223 */ /* 0x040fe20000000076 */
[C---:B------:R-:W-:Y:S01]  /*18b0*/  FFMA R14, R52.reuse, R41, R14 ;  /* 0x00000029340e7223 */ /* 0x040fe2000000000e */
[----:B------:R-:W-:Y:S01]  /*18c0*/  FFMA R51, R52, R43, R51 ;  /* 0x0000002b34337223 */ /* 0x000fe20000000033 */
[----:B------:R-:W-:Y:S01]  /*18d0*/  FFMA R36, R32, R52, R119 ;  /* 0x0000003420247223 */ /* 0x000fe20000000077 */
[C---:B------:R-:W-:Y:S01]  /*18e0*/  FFMA R110, R52.reuse, R33, R110 ;  /* 0x00000021346e7223 */ /* 0x040fe2000000006e */
[-C--:B------:R-:W-:Y:S01]  /*18f0*/  FFMA R75, R52, R34.reuse, R75 ;  /* 0x00000022344b7223 */ /* 0x080fe2000000004b */
[C---:B-----5:R-:W-:Y:S01]  /*1900*/  FFMA R58, R76.reuse, R41, R74 ;  /* 0x000000294c3a7223 */ /* 0x060fe2000000004a */
[C---:B------:R-:W-:Y:S01]  /*1910*/  FFMA R59, R76.reuse, R43, R108 ;  /* 0x0000002b4c3b7223 */ /* 0x040fe2000000006c */
[C---:B------:R-:W-:Y:S01]  /*1920*/  FFMA R74, R76.reuse, R34, R115 ;  /* 0x000000224c4a7223 */ /* 0x040fe20000000073 */
[----:B------:R-:W-:Y:S01]  /*1930*/  FFMA R108, R76, R35, R114 ;  /* 0x000000234c6c7223 */ /* 0x000fe20000000072 */
[C---:B0-----:R-:W-:Y:S01]  /*1940*/  FFMA R101, R80.reuse, R42, R85 ;  /* 0x0000002a50657223 */ /* 0x041fe20000000055 */
[----:B------:R-:W-:Y:S01]  /*1950*/  FFMA R85, R80, R43, R89 ;  /* 0x0000002b50557223 */ /* 0x000fe20000000059 */
[C---:B------:R-:W-:Y:S01]  /*1960*/  FFMA R118, R40.reuse, R76, R13 ;  /* 0x0000004c28767223 */ /* 0x040fe2000000000d */
[----:B------:R-:W-:Y:S01]  /*1970*/  FFMA R115, R40, R80, R72 ;  /* 0x0000005028737223 */ /* 0x000fe20000000048 */
[----:B------:R-:W-:Y:S01]  /*1980*/  FFMA R114, R80, R41, R73 ;  /* 0x0000002950727223 */ /* 0x000fe20000000049 */
[----:B------:R-:W-:Y:S01]  /*1990*/  FFMA R13, R76, R42, R109 ;  /* 0x0000002a4c0d7223 */ /* 0x000fe2000000006d */
[----:B------:R-:W-:Y:S01]  /*19a0*/  FFMA R52, R32, R80, R113 ;  /* 0x0000005020347223 */ /* 0x000fe20000000071 */
[C---:B------:R-:W-:Y:S01]  /*19b0*/  FFMA R107, R80.reuse, R33, R107 ;  /* 0x00000021506b7223 */ /* 0x040fe2000000006b */
[-C--:B------:R-:W-:Y:S01]  /*19c0*/  FFMA R72, R80, R34.reuse, R87 ;  /* 0x0000002250487223 */ /* 0x080fe20000000057 */
[----:B------:R-:W-:Y:S01]  /*19d0*/  FFMA R89, R60, R41, R24 ;  /* 0x000000293c597223 */ /* 0x000fe20000000018 */
[----:B------:R-:W-:Y:S01]  /*19e0*/  FFMA R73, R80, R35, R91 ;  /* 0x0000002350497223 */ /* 0x000fe2000000005b */
        /* <DEDUP_REMOVED lines=8> */
[CC--:B------:R-:W-:Y:S01]  /*1a70*/  FFMA R87, R60.reuse, R42.reuse, R50 ;  /* 0x0000002a3c577223 */ /* 0x0c0fe20000000032 */
[----:B------:R-:W-:Y:S01]  /*1a80*/  FFMA R80, R60, R43, R66 ;  /* 0x0000002b3c507223 */ /* 0x000fe20000000042 */
[----:B------:R-:W-:Y:S01]  /*1a90*/  FFMA R15, R68, R42, R49 ;  /* 0x0000002a440f7223 */ /* 0x000fe20000000031 */
[----:B------:R-:W-:Y:S01]  /*1aa0*/  FFMA R44, R32, R76, R117 ;  /* 0x0000004c202c7223 */ /* 0x000fe20000000075 */
[-C--:B------:R-:W-:Y:S01]  /*1ab0*/  FFMA R91, R40, R60.reuse, R18 ;  /* 0x0000003c285b7223 */ /* 0x080fe20000000012 */
[----:B------:R-:W-:Y:S01]  /*1ac0*/  FFMA R66, R32, R60, R19 ;  /* 0x0000003c20427223 */ /* 0x000fe20000000013 */
[C---:B------:R-:W-:Y:S01]  /*1ad0*/  FFMA R96, R60.reuse, R33, R96 ;  /* 0x000000213c607223 */ /* 0x040fe20000000060 */
[----:B------:R-:W-:Y:S01]  /*1ae0*/  FFMA R95, R60, R35, R95 ;  /* 0x000000233c5f7223 */ /* 0x000fe2000000005f */
[-C--:B------:R-:W-:Y:S01]  /*1af0*/  FFMA R116, R40, R68.reuse, R16 ;  /* 0x0000004428747223 */ /* 0x080fe20000000010 */
[C---:B------:R-:W-:Y:S01]  /*1b00*/  FFMA R50, R68.reuse, R41, R17 ;  /* 0x0000002944327223 */ /* 0x040fe20000000011 */
[----:B------:R-:W-:Y:S01]  /*1b10*/  FFMA R60, R68, R43, R48 ;  /* 0x0000002b443c7223 */ /* 0x000fe20000000030 */
[----:B------:R-:W0:Y:S01]  /*1b20*/  LDS.128 R16, [R4+0xa10] ;  /* 0x000a100004107984 */ /* 0x000e220000000c00 */
[----:B------:R-:W-:Y:S01]  /*1b30*/  FFMA R76, R32, R68, R56 ;  /* 0x00000044204c7223 */ /* 0x000fe20000000038 */
[----:B------:R-:W-:Y:S01]  /*1b40*/  FFMA R93, R68, R35, R93 ;  /* 0x00000023445d7223 */ /* 0x000fe2000000005d */
[----:B-1----:R-:W-:Y:S01]  /*1b50*/  FFMA R32, R8, R53, R57 ;  /* 0x0000003508207223 */ /* 0x002fe20000000039 */
[C---:B------:R-:W-:Y:S01]  /*1b60*/  FFMA R41, R9.reuse, R77, R58 ;  /* 0x0000004d09297223 */ /* 0x040fe2000000003a */
[C---:B------:R-:W-:Y:S01]  /*1b70*/  FFMA R94, R68.reuse, R33, R94 ;  /* 0x00000021445e7223 */ /* 0x040fe2000000005e */
[----:B------:R-:W-:Y:S01]  /*1b80*/  FFMA R92, R68, R34, R92 ;  /* 0x00000022445c7223 */ /* 0x000fe2000000005c */
[-C--:B------:R-:W-:Y:S01]  /*1b90*/  FFMA R57, R9, R61.reuse, R89 ;  /* 0x0000003d09397223 */ /* 0x080fe20000000059 */
[----:B------:R-:W-:Y:S01]  /*1ba0*/  FFMA R58, R10, R61, R87 ;  /* 0x0000003d0a3a7223 */ /* 0x000fe20000000057 */
[----:B------:R-:W-:Y:S01]  /*1bb0*/  FFMA R35, R11, R53, R51 ;  /* 0x000000350b237223 */ /* 0x000fe20000000033 */
[----:B------:R-:W-:Y:S01]  /*1bc0*/  FFMA R56, R8, R61, R91 ;  /* 0x0000003d08387223 */ /* 0x000fe2000000005b */
[C---:B------:R-:W-:Y:S01]  /*1bd0*/  FFMA R33, R9.reuse, R53, R14 ;  /* 0x0000003509217223 */ /* 0x040fe2000000000e */
[----:B------:R-:W-:Y:S01]  /*1be0*/  FFMA R89, R9, R69, R50 ;  /* 0x0000004509597223 */ /* 0x000fe20000000032 */
[C---:B------:R-:W-:Y:S01]  /*1bf0*/  FFMA R34, R10.reuse, R53, R12 ;  /* 0x000000350a227223 */ /* 0x040fe2000000000c */
[C---:B------:R-:W-:Y:S01]  /*1c00*/  FFMA R42, R10.reuse, R77, R13 ;  /* 0x0000004d0a2a7223 */ /* 0x040fe2000000000d */
[----:B------:R-:W-:Y:S01]  /*1c10*/  FFMA R87, R10, R69, R15 ;  /* 0x000000450a577223 */ /* 0x000fe2000000000f */
        /* <DEDUP_REMOVED lines=11> */
[----:B------:R-:W-:Y:S01]  /*1cd0*/  FFMA R49, R9, R81, R114 ;  /* 0x0000005109317223 */ /* 0x000fe20000000072 */
[C---:B------:R-:W-:Y:S01]  /*1ce0*/  FFMA R88, R29.reuse, R10, R88 ;  /* 0x0000000a1d587223 */ /* 0x040fe20000000058 */
[C---:B------:R-:W-:Y:S01]  /*1cf0*/  FFMA R64, R10.reuse, R37, R64 ;  /* 0x000000250a407223 */ /* 0x040fe20000000040 */
[C---:B------:R-:W-:Y:S01]  /*1d00*/  FFMA R26, R10.reuse, R45, R26 ;  /* 0x0000002d0a1a7223 */ /* 0x040fe2000000001a */
[----:B------:R-:W-:Y:S01]  /*1d10*/  FFMA R50, R10, R81, R101 ;  /* 0x000000510a327223 */ /* 0x000fe20000000065 */
[----:B------:R-:W1:Y:S01]  /*1d20*/  LDS.128 R12, [R4+0xc00] ;  /* 0x000c0000040c7984 */ /* 0x000e620000000c00 */
[----:B------:R-:W-:Y:S01]  /*1d30*/  FFMA R86, R29, R11, R86 ;  /* 0x0000000b1d567223 */ /* 0x000fe20000000056 */
[C---:B------:R-:W-:Y:S01]  /*1d40*/  FFMA R104, R11.reuse, R37, R104 ;  /* 0x000000250b687223 */ /* 0x040fe20000000068 */
[C---:B------:R-:W-:Y:S01]  /*1d50*/  FFMA R27, R11.reuse, R45, R27 ;  /* 0x0000002d0b1b7223 */ /* 0x040fe2000000001b */
[C---:B------:R-:W-:Y:S01]  /*1d60*/  FFMA R59, R11.reuse, R61, R80 ;  /* 0x0000003d0b3b7223 */ /* 0x040fe20000000050 */
[----:B------:R-:W-:-:S02]  /*1d70*/  FFMA R85, R11, R69, R60 ;  /* 0x000000450b557223 */ /* 0x000fc4000000003c */
[----:B------:R-:W2:Y:S01]  /*1d80*/  LDS.128 R8, [R4+0xc10] ;  /* 0x000c100004087984 */ /* 0x000ea20000000c00 */
[C---:B0-----:R-:W-:Y:S01]  /*1d90*/  FFMA R103, R16.reuse, R29, R103 ;  /* 0x0000001d10677223 */ /* 0x041fe20000000067 */
[C---:B------:R-:W-:Y:S01]  /*1da0*/  FFMA R102, R29.reuse, R17, R102 ;  /* 0x000000111d667223 */ /* 0x040fe20000000066 */
[C---:B------:R-:W-:Y:S01]  /*1db0*/  FFMA R99, R29.reuse, R18, R99 ;  /* 0x000000121d637223 */ /* 0x040fe20000000063 */
[----:B------:R-:W-:Y:S01]  /*1dc0*/  FFMA R101, R29, R19, R112 ;  /* 0x000000131d657223 */ /* 0x000fe20000000070 */
[-C--:B------:R-:W-:Y:S01]  /*1dd0*/  FFMA R20, R16, R37.reuse, R20 ;  /* 0x0000002510147223 */ /* 0x080fe20000000014 */
[-C--:B------:R-:W-:Y:S01]  /*1de0*/  FFMA R21, R17, R37.reuse, R21 ;  /* 0x0000002511157223 */ /* 0x080fe20000000015 */
[-C--:B------:R-:W-:Y:S01]  /*1df0*/  FFMA R22, R18, R37.reuse, R22 ;  /* 0x0000002512167223 */ /* 0x080fe20000000016 */
        /* <DEDUP_REMOVED lines=19> */
[-C--:B------:R-:W-:Y:S01]  /*1f30*/  FFMA R96, R17, R61.reuse, R96 ;  /* 0x0000003d11607223 */ /* 0x080fe20000000060 */
[CC--:B------:R-:W-:Y:S01]  /*1f40*/  FFMA R77, R18.reuse, R61.reuse, R24 ;  /* 0x0000003d124d7223 */ /* 0x0c0fe20000000018 */
[----:B------:R-:W-:Y:S01]  /*1f50*/  FFMA R95, R19, R61, R95 ;  /* 0x0000003d135f7223 */ /* 0x000fe2000000005f */
        /* <DEDUP_REMOVED lines=35> */
[----:B--2---:R-:W-:Y:S01]  /*2190*/  FFMA R12, R8, R30, R103 ;  /* 0x0000001e080c7223 */ /* 0x004fe20000000067 */
[C---:B------:R-:W-:Y:S01]  /*21a0*/  FFMA R13, R30.reuse, R9, R102 ;  /* 0x000000091e0d7223 */ /* 0x040fe20000000066 */
[C---:B------:R-:W-:Y:S01]  /*21b0*/  FFMA R14, R30.reuse, R10, R99 ;  /* 0x0000000a1e0e7223 */ /* 0x040fe20000000063 */
[----:B------:R-:W-:Y:S01]  /*21c0*/  FFMA R15, R30, R11, R101 ;  /* 0x0000000b1e0f7223 */ /* 0x000fe20000000065 */
[-C--:B------:R-:W-:Y:S01]  /*21d0*/  FFMA R20, R8, R38.reuse, R20 ;  /* 0x0000002608147223 */ /* 0x080fe20000000014 */
[-C--:B------:R-:W-:Y:S01]  /*21e0*/  FFMA R21, R9, R38.reuse, R21 ;  /* 0x0000002609157223 */ /* 0x080fe20000000015 */
[CC--:B------:R-:W-:Y:S01]  /*21f0*/  FFMA R22, R10.reuse, R38.reuse, R22 ;  /* 0x000000260a167223 */ /* 0x0c0fe20000000016 */
[----:B------:R-:W-:Y:S01]  /*2200*/  FFMA R23, R11, R38, R23 ;  /* 0x000000260b177223 */ /* 0x000fe20000000017 */
[----:B------:R-:W-:Y:S01]  /*2210*/  FFMA R30, R10, R46, R84 ;  /* 0x0000002e0a1e7223 */ /* 0x000fe20000000054 */
[-C--:B------:R-:W-:Y:S01]  /*2220*/  FFMA R36, R8, R54.reuse, R36 ;  /* 0x0000003608247223 */ /* 0x080fe20000000024 */
[-C--:B------:R-:W-:Y:S01]  /*2230*/  FFMA R37, R9, R54.reuse, R37 ;  /* 0x0000003609257223 */ /* 0x080fe20000000025 */
[-C--:B------:R-:W-:Y:S01]  /*2240*/  FFMA R38, R10, R54.reuse, R75 ;  /* 0x000000360a267223 */ /* 0x080fe2000000004b */
[----:B------:R-:W-:Y:S01]  /*2250*/  FFMA R81, R11, R54, R97 ;  /* 0x000000360b517223 */ /* 0x000fe20000000061 */
[CC--:B------:R-:W-:Y:S01]  /*2260*/  FFMA R28, R8.reuse, R46.reuse, R28 ;  /* 0x0000002e081c7223 */ /* 0x0c0fe2000000001c */
[-C--:B------:R-:W-:Y:S01]  /*2270*/  FFMA R29, R9, R46.reuse, R29 ;  /* 0x0000002e091d7223 */ /* 0x080fe2000000001d */
[----:B------:R-:W-:Y:S01]  /*2280*/  FFMA R84, R11, R46, R98 ;  /* 0x0000002e0b547223 */ /* 0x000fe20000000062 */
[-C--:B------:R-:W-:Y:S01]  /*2290*/  FFMA R52, R8, R82.reuse, R52 ;  /* 0x0000005208347223 */ /* 0x080fe20000000034 */
[-C--:B------:R-:W-:Y:S01]  /*22a0*/  FFMA R53, R9, R82.reuse, R53 ;  /* 0x0000005209357223 */ /* 0x080fe20000000035 */
[C---:B------:R-:W-:Y:S01]  /*22b0*/  FFMA R54, R10.reuse, R82, R72 ;  /* 0x000000520a367223 */ /* 0x040fe20000000048 */
[----:B------:R-:W-:Y:S01]  /*22c0*/  FFMA R46, R10, R78, R74 ;  /* 0x0000004e0a2e7223 */ /* 0x000fe2000000004a */
[----:B------:R-:W-:Y:S01]  /*22d0*/  FFMA R82, R11, R82, R73 ;  /* 0x000000520b527223 */ /* 0x000fe20000000049 */
[----:B------:R-:W0:Y:S01]  /*22e0*/  LDS.128 R64, [R4+0xe00] ;  /* 0x000e000004407984 */ /* 0x000e220000000c00 */
[CC--:B------:R-:W-:Y:S01]  /*22f0*/  FFMA R44, R8.reuse, R78.reuse, R44 ;  /* 0x0000004e082c7223 */ /* 0x0c0fe2000000002c */
[-C--:B------:R-:W-:Y:S01]  /*2300*/  FFMA R45, R9, R78.reuse, R45 ;  /* 0x0000004e092d7223 */ /* 0x080fe2000000002d */
[----:B------:R-:W-:Y:S01]  /*2310*/  FFMA R80, R11, R78, R80 ;  /* 0x0000004e0b507223 */ /* 0x000fe20000000050 */
[----:B------:R1:W2:Y:S01]  /*2320*/  LDS.128 R72, [R4+0xe10] ;  /* 0x000e100004487984 */ /* 0x0002a20000000c00 */
[-C--:B------:R-:W-:Y:S01]  /*2330*/  FFMA R60, R8, R62.reuse, R60 ;  /* 0x0000003e083c7223 */ /* 0x080fe2000000003c */
[CC--:B------:R-:W-:Y:S01]  /*2340*/  FFMA R61, R9.reuse, R62.reuse, R96 ;  /* 0x0000003e093d7223 */ /* 0x0c0fe20000000060 */
[----:B------:R-:W-:Y:S01]  /*2350*/  FFMA R77, R10, R62, R77 ;  /* 0x0000003e0a4d7223 */ /* 0x000fe2000000004d */
[-C--:B------:R-:W-:Y:S01]  /*2360*/  FFMA R68, R8, R70.reuse, R68 ;  /* 0x0000004608447223 */ /* 0x080fe20000000044 */
[----:B------:R-:W-:Y:S01]  /*2370*/  FFMA R69, R9, R70, R94 ;  /* 0x0000004609457223 */ /* 0x000fe2000000005e */
[C---:B------:R-:W-:Y:S01]  /*2380*/  FFMA R78, R11.reuse, R62, R95 ;  /* 0x0000003e0b4e7223 */ /* 0x040fe2000000005f */
[-C--:B-1----:R-:W-:Y:S01]  /*2390*/  FFMA R4, R10, R70.reuse, R76 ;  /* 0x000000460a047223 */ /* 0x082fe2000000004c */
[----:B------:R-:W-:Y:S01]  /*23a0*/  FFMA R76, R11, R70, R93 ;  /* 0x000000460b4c7223 */ /* 0x000fe2000000005d */
[C---:B0-----:R-:W-:Y:S01]  /*23b0*/  FFMA R8, R64.reuse, R31, R92 ;  /* 0x0000001f40087223 */ /* 0x041fe2000000005c */
        /* <DEDUP_REMOVED lines=27> */
[C---:B--2---:R-:W-:Y:S01]  /*2570*/  FFMA R12, R72.reuse, R31, R12 ;  /* 0x0000001f480c7223 */ /* 0x044fe2000000000c */
        /* <DEDUP_REMOVED lines=20> */
[CC--:B------:R-:W-:Y:S01]  /*26c0*/  FFMA R61, R73.reuse, R63.reuse, R61 ;  /* 0x0000003f493d7223 */ /* 0x0c0fe2000000003d */
[----:B------:R-:W-:Y:S01]  /*26d0*/  FFMA R62, R74, R63, R77 ;  /* 0x0000003f4a3e7223 */ /* 0x000fe2000000004d */
[-C--:B------:R-:W-:Y:S01]  /*26e0*/  FFMA R68, R72, R71.reuse, R68 ;  /* 0x0000004748447223 */ /* 0x080fe20000000044 */
[CC--:B------:R-:W-:Y:S01]  /*26f0*/  FFMA R69, R73.reuse, R71.reuse, R69 ;  /* 0x0000004749457223 */ /* 0x0c0fe20000000045 */
        /* <DEDUP_REMOVED lines=8> */
[C---:B------:R-:W-:Y:S01]  /*2780*/  FFMA R55, R75.reuse, R83, R82 ;  /* 0x000000534b377223 */ /* 0x040fe20000000052 */
[C---:B------:R-:W-:Y:S01]  /*2790*/  FFMA R63, R75.reuse, R63, R78 ;  /* 0x0000003f4b3f7223 */ /* 0x040fe2000000004e */
[----:B------:R-:W-:Y:S01]  /*27a0*/  FFMA R71, R75, R71, R76 ;  /* 0x000000474b477223 */ /* 0x000fe2000000004c */
[----:B------:R-:W-:Y:S06]  /*27b0*/  BRA.U !UP0, `(.L_x_1) ;  /* 0xffffffd908e87547 */ /* 0x000fec000b83ffff */
.L_x_0:
[----:B------:R-:W1:Y:S01]  /*27c0*/  S2R R3, SR_CTAID.X ;  /* 0x0000000000037919 */ /* 0x000e620000002500 */
[----:B------:R-:W2:Y:S01]  /*27d0*/  LDC R81, c[0x0][0x39c] ;  /* 0x0000e700ff517b82 */ /* 0x000ea20000000800 */
[----:B------:R-:W3:Y:S07]  /*27e0*/  S2R R7, SR_CTAID.Y ;  /* 0x0000000000077919 */ /* 0x000eee0000002600 */
[----:B------:R-:W4:Y:S01]  /*27f0*/  LDC.64 R4, c[0x0][0x390] ;  /* 0x0000e400ff047b82 */ /* 0x000f220000000a00 */
[----:B-1----:R-:W-:-:S02]  /*2800*/  LEA R3, R3, R0, 0x4 ;  /* 0x0000000003037211 */ /* 0x002fc400078e20ff */
[----:B---3--:R-:W-:Y:S02]  /*2810*/  LEA R0, R7, R2, 0x4 ;  /* 0x0000000207007211 */ /* 0x008fe400078e20ff */
[----:B------:R-:W-:Y:S02]  /*2820*/  SHF.L.U32 R3, R3, 0x3, RZ ;  /* 0x0000000303037819 */ /* 0x000fe400000006ff */
[----:B------:R-:W-:-:S05]  /*2830*/  SHF.L.U32 R0, R0, 0x3, RZ ;  /* 0x0000000300007819 */ /* 0x000fca00000006ff */
[----:B--2---:R-:W-:-:S04]  /*2840*/  IMAD R3, R0, R81, R3 ;  /* 0x0000005100037224 */ /* 0x004fc800078e0203 */
[----:B----4-:R-:W-:-:S05]  /*2850*/  IMAD.WIDE R2, R3, 0x4, R4 ;  /* 0x0000000403027825 */ /* 0x010fca00078e0204 */
[----:B0-----:R0:W-:Y:S01]  /*2860*/  STG.E.128 desc[UR8][R2.64], R8 ;  /* 0x0000000802007986 */ /* 0x0011e2000c101d08 */
[----:B------:R-:W-:-:S03]  /*2870*/  IMAD.WIDE R4, R81, 0x4, R2 ;  /* 0x0000000451047825 */ /* 0x000fc600078e0202 */
[----:B------:R-:W-:Y:S01]  /*2880*/  STG.E.128 desc[UR8][R2.64+0x10], R12 ;  /* 0x0000100c02007986 */ /* 0x000fe2000c101d08 */
[----:B------:R-:W-:-:S03]  /*2890*/  IMAD.WIDE R6, R81, 0x4, R4 ;  /* 0x0000000451067825 */ /* 0x000fc600078e0204 */
[----:B------:R-:W-:Y:S04]  /*28a0*/  STG.E.128 desc[UR8][R4.64], R16 ;  /* 0x0000001004007986 */ /* 0x000fe8000c101d08 */
[----:B------:R-:W-:Y:S01]  /*28b0*/  STG.E.128 desc[UR8][R4.64+0x10], R20 ;  /* 0x0000101404007986 */ /* 0x000fe2000c101d08 */
        /* <DEDUP_REMOVED lines=10> */
[----:B0-----:R-:W-:-:S03]  /*2960*/  IMAD.WIDE R8, R81, 0x4, R78 ;  /* 0x0000000451087825 */ /* 0x001fc600078e024e */
[----:B------:R-:W-:Y:S04]  /*2970*/  STG.E.128 desc[UR8][R76.64], R48 ;  /* 0x000000304c007986 */ /* 0x000fe8000c101d08 */
[----:B------:R-:W-:Y:S04]  /*2980*/  STG.E.128 desc[UR8][R76.64+0x10], R52 ;  /* 0x000010344c007986 */ /* 0x000fe8000c101d08 */
[----:B------:R-:W-:Y:S04]  /*2990*/  STG.E.128 desc[UR8][R78.64], R56 ;  /* 0x000000384e007986 */ /* 0x000fe8000c101d08 */
[----:B------:R-:W-:Y:S04]  /*29a0*/  STG.E.128 desc[UR8][R78.64+0x10], R60 ;  /* 0x0000103c4e007986 */ /* 0x000fe8000c101d08 */
[----:B------:R-:W-:Y:S04]  /*29b0*/  STG.E.128 desc[UR8][R8.64], R64 ;  /* 0x0000004008007986 */ /* 0x000fe8000c101d08 */
[----:B------:R-:W-:Y:S01]  /*29c0*/  STG.E.128 desc[UR8][R8.64+0x10], R68 ;  /* 0x0000104408007986 */ /* 0x000fe2000c101d08 */
[----:B------:R-:W-:Y:S05]  /*29d0*/  EXIT ;  /* 0x000000000000794d */ /* 0x000fea0003800000 */
.L_x_2:
[----:B------:R-:W-:-:S00]  /*29e0*/  BRA `(.L_x_2) ;  /* 0xfffffffc00fc7947 */ /* 0x000fc0000383ffff */
[----:B------:R-:W-:-:S00]  /*29f0*/  NOP ;  /* 0x0000000000007918 */ /* 0x000fc00000000000 */
        /* <DEDUP_REMOVED lines=8> */
.L_x_3:


//--------------------- .nv.shared._Z4gemmILi128ELi8ELi128ELi8ELi8EEvPfS0_S0_iii --------------------------
	.section	.nv.shared._Z4gemmILi128ELi8ELi128ELi8ELi8EEvPfS0_S0_iii,"aw",@nobits
	.sectionflags	@""
	.align	4
.nv.shared._Z4gemmILi128ELi8ELi128ELi8ELi8EEvPfS0_S0_iii:
	.zero		9216


//--------------------- .nv.shared.reserved.0     --------------------------
	.section	.nv.shared.reserved.0,"aw",@nobits
	.weak		__nv_reservedSMEM_offset_0_alias
	.size		__nv_reservedSMEM_offset_0_alias, 0, 64
	.other		__nv_reservedSMEM_offset_0_alias,@"STO_CUDA_RESERVED_SHARED STV_DEFAULT"
__nv_reservedSMEM_offset_0_alias:
	.zero		0
	.zero		64


//--------------------- .nv.constant0._Z4gemmILi128ELi8ELi128ELi8ELi8EEvPfS0_S0_iii --------------------------
	.section	.nv.constant0._Z4gemmILi128ELi8ELi128ELi8ELi8EEvPfS0_S0_iii,"a",@progbits
	.sectionflags	@""
	.align	4
.nv.constant0._Z4gemmILi128ELi8ELi128ELi8ELi8EEvPfS0_S0_iii:
	.zero		932


//--------------------- SYMBOLS --------------------------

	.type		.nv.reservedSmem.offset0,@object
	.size		.nv.reservedSmem.offset0,0x4
	.type		.nv.reservedSmem.cap,@object
	.size		.nv.reservedSmem.cap,0x4
